//
// Generated by NVIDIA NVVM Compiler
//
// Compiler Build ID: CL-36424714
// Cuda compilation tools, release 13.0, V13.0.88
// Based on NVVM 20.0.0
//

.version 9.0
.target sm_100
.address_size 64

	// .globl	computeSquaredMagnitudes
.const .align 4 .b8 filter[16] = {3, 0, 0, 0, 5, 0, 0, 0, 7, 0, 0, 0, 9};
// _ZZ28computeVarianceEstimates_optiiPfS_E7shinput has been demoted
// _ZZ23computeVarianceZeroMeanE5shmem has been demoted

.visible .entry computeSquaredMagnitudes(
	.param .u32 computeSquaredMagnitudes_param_0,
	.param .u32 computeSquaredMagnitudes_param_1,
	.param .u64 .ptr .align 1 computeSquaredMagnitudes_param_2,
	.param .u64 .ptr .align 1 computeSquaredMagnitudes_param_3
)
{
	.reg .pred 	%p<4>;
	.reg .b32 	%r<18>;
	.reg .b32 	%f<5>;
	.reg .b64 	%rd<9>;

	ld.param.u32 	%r4, [computeSquaredMagnitudes_param_0];
	ld.param.u32 	%r3, [computeSquaredMagnitudes_param_1];
	ld.param.u64 	%rd1, [computeSquaredMagnitudes_param_2];
	ld.param.u64 	%rd2, [computeSquaredMagnitudes_param_3];
	mov.u32 	%r6, %tid.y;
	mov.u32 	%r7, %ctaid.y;
	mov.u32 	%r8, %ntid.y;
	mad.lo.s32 	%r9, %r7, %r8, %r6;
	mov.u32 	%r10, %tid.x;
	mov.u32 	%r11, %ctaid.x;
	mov.u32 	%r12, %ntid.x;
	mad.lo.s32 	%r2, %r11, %r12, %r10;
	setp.ge.s32 	%p1, %r2, %r3;
	setp.ge.s32 	%p2, %r9, %r4;
	or.pred  	%p3, %p1, %p2;
	@%p3 bra 	$L__BB0_2;
	cvta.to.global.u64 	%rd3, %rd2;
	cvta.to.global.u64 	%rd4, %rd1;
	mul.lo.s32 	%r13, %r3, %r9;
	shl.b32 	%r14, %r13, 1;
	shl.b32 	%r15, %r2, 1;
	add.s32 	%r16, %r14, %r15;
	mul.wide.s32 	%rd5, %r16, 4;
	add.s64 	%rd6, %rd3, %rd5;
	ld.global.f32 	%f1, [%rd6];
	ld.global.f32 	%f2, [%rd6+4];
	mul.f32 	%f3, %f2, %f2;
	fma.rn.f32 	%f4, %f1, %f1, %f3;
	add.s32 	%r17, %r13, %r2;
	mul.wide.s32 	%rd7, %r17, 4;
	add.s64 	%rd8, %rd4, %rd7;
	st.global.f32 	[%rd8], %f4;
$L__BB0_2:
	ret;

}
	// .globl	scaleWithVariances
.visible .entry scaleWithVariances(
	.param .u32 scaleWithVariances_param_0,
	.param .u32 scaleWithVariances_param_1,
	.param .u64 .ptr .align 1 scaleWithVariances_param_2,
	.param .u64 .ptr .align 1 scaleWithVariances_param_3,
	.param .u64 .ptr .align 1 scaleWithVariances_param_4,
	.param .u64 .ptr .align 1 scaleWithVariances_param_5
)
{
	.reg .pred 	%p<4>;
	.reg .b32 	%r<18>;
	.reg .b32 	%f<9>;
	.reg .b64 	%rd<14>;

	ld.param.u32 	%r4, [scaleWithVariances_param_0];
	ld.param.u32 	%r3, [scaleWithVariances_param_1];
	ld.param.u64 	%rd1, [scaleWithVariances_param_2];
	ld.param.u64 	%rd2, [scaleWithVariances_param_3];
	ld.param.u64 	%rd3, [scaleWithVariances_param_4];
	ld.param.u64 	%rd4, [scaleWithVariances_param_5];
	mov.u32 	%r6, %tid.y;
	mov.u32 	%r7, %ctaid.y;
	mov.u32 	%r8, %ntid.y;
	mad.lo.s32 	%r9, %r7, %r8, %r6;
	mov.u32 	%r10, %tid.x;
	mov.u32 	%r11, %ctaid.x;
	mov.u32 	%r12, %ntid.x;
	mad.lo.s32 	%r2, %r11, %r12, %r10;
	setp.ge.s32 	%p1, %r2, %r3;
	setp.ge.s32 	%p2, %r9, %r4;
	or.pred  	%p3, %p1, %p2;
	@%p3 bra 	$L__BB1_2;
	cvta.to.global.u64 	%rd5, %rd4;
	cvta.to.global.u64 	%rd6, %rd3;
	cvta.to.global.u64 	%rd7, %rd2;
	cvta.to.global.u64 	%rd8, %rd1;
	ld.global.f32 	%f1, [%rd5];
	mul.lo.s32 	%r13, %r3, %r9;
	add.s32 	%r14, %r13, %r2;
	mul.wide.s32 	%rd9, %r14, 4;
	add.s64 	%rd10, %rd6, %rd9;
	ld.global.f32 	%f2, [%rd10];
	max.f32 	%f3, %f1, %f2;
	div.rn.f32 	%f4, %f1, %f3;
	shl.b32 	%r15, %r13, 1;
	shl.b32 	%r16, %r2, 1;
	add.s32 	%r17, %r15, %r16;
	mul.wide.s32 	%rd11, %r17, 4;
	add.s64 	%rd12, %rd7, %rd11;
	ld.global.f32 	%f5, [%rd12];
	mul.f32 	%f6, %f5, %f4;
	add.s64 	%rd13, %rd8, %rd11;
	st.global.f32 	[%rd13], %f6;
	ld.global.f32 	%f7, [%rd12+4];
	mul.f32 	%f8, %f4, %f7;
	st.global.f32 	[%rd13+4], %f8;
$L__BB1_2:
	ret;

}
	// .globl	toComplex
.visible .entry toComplex(
	.param .u32 toComplex_param_0,
	.param .u32 toComplex_param_1,
	.param .u64 .ptr .align 1 toComplex_param_2,
	.param .u64 .ptr .align 1 toComplex_param_3
)
{
	.reg .pred 	%p<4>;
	.reg .b32 	%r<17>;
	.reg .b32 	%f<2>;
	.reg .b64 	%rd<9>;

	ld.param.u32 	%r4, [toComplex_param_0];
	ld.param.u32 	%r3, [toComplex_param_1];
	ld.param.u64 	%rd1, [toComplex_param_2];
	ld.param.u64 	%rd2, [toComplex_param_3];
	mov.u32 	%r5, %tid.y;
	mov.u32 	%r6, %ctaid.y;
	mov.u32 	%r7, %ntid.y;
	mad.lo.s32 	%r1, %r6, %r7, %r5;
	mov.u32 	%r8, %tid.x;
	mov.u32 	%r9, %ctaid.x;
	mov.u32 	%r10, %ntid.x;
	mad.lo.s32 	%r2, %r9, %r10, %r8;
	setp.ge.s32 	%p1, %r1, %r4;
	setp.ge.s32 	%p2, %r2, %r3;
	or.pred  	%p3, %p1, %p2;
	@%p3 bra 	$L__BB2_2;
	cvta.to.global.u64 	%rd3, %rd2;
	cvta.to.global.u64 	%rd4, %rd1;
	mul.lo.s32 	%r11, %r3, %r1;
	add.s32 	%r12, %r11, %r2;
	mul.wide.s32 	%rd5, %r12, 4;
	add.s64 	%rd6, %rd3, %rd5;
	ld.global.f32 	%f1, [%rd6];
	shl.b32 	%r13, %r11, 1;
	shl.b32 	%r14, %r2, 1;
	add.s32 	%r15, %r13, %r14;
	mul.wide.s32 	%rd7, %r15, 4;
	add.s64 	%rd8, %rd4, %rd7;
	st.global.f32 	[%rd8], %f1;
	mov.b32 	%r16, 0;
	st.global.u32 	[%rd8+4], %r16;
$L__BB2_2:
	ret;

}
	// .globl	toReal
.visible .entry toReal(
	.param .u32 toReal_param_0,
	.param .u32 toReal_param_1,
	.param .u64 .ptr .align 1 toReal_param_2,
	.param .u64 .ptr .align 1 toReal_param_3
)
{
	.reg .pred 	%p<4>;
	.reg .b32 	%r<16>;
	.reg .b32 	%f<2>;
	.reg .b64 	%rd<9>;

	ld.param.u32 	%r4, [toReal_param_0];
	ld.param.u32 	%r3, [toReal_param_1];
	ld.param.u64 	%rd1, [toReal_param_2];
	ld.param.u64 	%rd2, [toReal_param_3];
	mov.u32 	%r5, %tid.y;
	mov.u32 	%r6, %ctaid.y;
	mov.u32 	%r7, %ntid.y;
	mad.lo.s32 	%r1, %r6, %r7, %r5;
	mov.u32 	%r8, %tid.x;
	mov.u32 	%r9, %ctaid.x;
	mov.u32 	%r10, %ntid.x;
	mad.lo.s32 	%r2, %r9, %r10, %r8;
	setp.ge.s32 	%p1, %r1, %r4;
	setp.ge.s32 	%p2, %r2, %r3;
	or.pred  	%p3, %p1, %p2;
	@%p3 bra 	$L__BB3_2;
	cvta.to.global.u64 	%rd3, %rd2;
	cvta.to.global.u64 	%rd4, %rd1;
	mul.lo.s32 	%r11, %r3, %r1;
	shl.b32 	%r12, %r11, 1;
	shl.b32 	%r13, %r2, 1;
	add.s32 	%r14, %r12, %r13;
	mul.wide.s32 	%rd5, %r14, 4;
	add.s64 	%rd6, %rd3, %rd5;
	ld.global.f32 	%f1, [%rd6];
	add.s32 	%r15, %r11, %r2;
	mul.wide.s32 	%rd7, %r15, 4;
	add.s64 	%rd8, %rd4, %rd7;
	st.global.f32 	[%rd8], %f1;
$L__BB3_2:
	ret;

}
	// .globl	normalizeToReal
.visible .entry normalizeToReal(
	.param .u32 normalizeToReal_param_0,
	.param .u32 normalizeToReal_param_1,
	.param .u64 .ptr .align 1 normalizeToReal_param_2,
	.param .u64 .ptr .align 1 normalizeToReal_param_3
)
{
	.reg .pred 	%p<4>;
	.reg .b32 	%r<17>;
	.reg .b32 	%f<4>;
	.reg .b64 	%rd<9>;

	ld.param.u32 	%r3, [normalizeToReal_param_0];
	ld.param.u32 	%r4, [normalizeToReal_param_1];
	ld.param.u64 	%rd1, [normalizeToReal_param_2];
	ld.param.u64 	%rd2, [normalizeToReal_param_3];
	mov.u32 	%r5, %tid.y;
	mov.u32 	%r6, %ctaid.y;
	mov.u32 	%r7, %ntid.y;
	mad.lo.s32 	%r1, %r6, %r7, %r5;
	mov.u32 	%r8, %tid.x;
	mov.u32 	%r9, %ctaid.x;
	mov.u32 	%r10, %ntid.x;
	mad.lo.s32 	%r2, %r9, %r10, %r8;
	setp.ge.s32 	%p1, %r1, %r3;
	setp.ge.s32 	%p2, %r2, %r4;
	or.pred  	%p3, %p1, %p2;
	@%p3 bra 	$L__BB4_2;
	cvta.to.global.u64 	%rd3, %rd2;
	cvta.to.global.u64 	%rd4, %rd1;
	mul.lo.s32 	%r11, %r4, %r1;
	shl.b32 	%r12, %r11, 1;
	shl.b32 	%r13, %r2, 1;
	add.s32 	%r14, %r12, %r13;
	mul.wide.s32 	%rd5, %r14, 4;
	add.s64 	%rd6, %rd3, %rd5;
	ld.global.f32 	%f1, [%rd6];
	mul.lo.s32 	%r15, %r4, %r3;
	cvt.rn.f32.s32 	%f2, %r15;
	div.rn.f32 	%f3, %f1, %f2;
	add.s32 	%r16, %r11, %r2;
	mul.wide.s32 	%rd7, %r16, 4;
	add.s64 	%rd8, %rd4, %rd7;
	st.global.f32 	[%rd8], %f3;
$L__BB4_2:
	ret;

}
	// .globl	normalize
.visible .entry normalize(
	.param .u32 normalize_param_0,
	.param .u32 normalize_param_1,
	.param .u64 .ptr .align 1 normalize_param_2,
	.param .u64 .ptr .align 1 normalize_param_3
)
{
	.reg .pred 	%p<4>;
	.reg .b32 	%r<16>;
	.reg .b32 	%f<6>;
	.reg .b64 	%rd<8>;

	ld.param.u32 	%r3, [normalize_param_0];
	ld.param.u32 	%r4, [normalize_param_1];
	ld.param.u64 	%rd1, [normalize_param_2];
	ld.param.u64 	%rd2, [normalize_param_3];
	mov.u32 	%r5, %tid.y;
	mov.u32 	%r6, %ctaid.y;
	mov.u32 	%r7, %ntid.y;
	mad.lo.s32 	%r1, %r6, %r7, %r5;
	mov.u32 	%r8, %tid.x;
	mov.u32 	%r9, %ctaid.x;
	mov.u32 	%r10, %ntid.x;
	mad.lo.s32 	%r2, %r9, %r10, %r8;
	setp.ge.s32 	%p1, %r1, %r3;
	setp.ge.s32 	%p2, %r2, %r4;
	or.pred  	%p3, %p1, %p2;
	@%p3 bra 	$L__BB5_2;
	cvta.to.global.u64 	%rd3, %rd2;
	cvta.to.global.u64 	%rd4, %rd1;
	mul.lo.s32 	%r11, %r1, %r4;
	shl.b32 	%r12, %r11, 1;
	shl.b32 	%r13, %r2, 1;
	add.s32 	%r14, %r12, %r13;
	mul.wide.s32 	%rd5, %r14, 4;
	add.s64 	%rd6, %rd3, %rd5;
	ld.global.f32 	%f1, [%rd6];
	mul.lo.s32 	%r15, %r4, %r3;
	cvt.rn.f32.s32 	%f2, %r15;
	div.rn.f32 	%f3, %f1, %f2;
	add.s64 	%rd7, %rd4, %rd5;
	st.global.f32 	[%rd7], %f3;
	ld.global.f32 	%f4, [%rd6+4];
	div.rn.f32 	%f5, %f4, %f2;
	st.global.f32 	[%rd7+4], %f5;
$L__BB5_2:
	ret;

}
	// .globl	_Z28computeVarianceEstimates_optiiPfS_
.visible .entry _Z28computeVarianceEstimates_optiiPfS_(
	.param .u32 _Z28computeVarianceEstimates_optiiPfS__param_0,
	.param .u32 _Z28computeVarianceEstimates_optiiPfS__param_1,
	.param .u64 .ptr .align 1 _Z28computeVarianceEstimates_optiiPfS__param_2,
	.param .u64 .ptr .align 1 _Z28computeVarianceEstimates_optiiPfS__param_3
)
{
	.reg .pred 	%p<25>;
	.reg .b32 	%r<85>;
	.reg .b32 	%f<100>;
	.reg .b64 	%rd<15>;
	// demoted variable
	.shared .align 4 .b8 _ZZ28computeVarianceEstimates_optiiPfS_E7shinput[3840];
	ld.param.u32 	%r39, [_Z28computeVarianceEstimates_optiiPfS__param_0];
	ld.param.u32 	%r40, [_Z28computeVarianceEstimates_optiiPfS__param_1];
	ld.param.u64 	%rd2, [_Z28computeVarianceEstimates_optiiPfS__param_2];
	ld.param.u64 	%rd3, [_Z28computeVarianceEstimates_optiiPfS__param_3];
	mov.u32 	%r1, %tid.y;
	mov.u32 	%r2, %tid.x;
	mov.u32 	%r41, %ctaid.y;
	shl.b32 	%r3, %r41, 4;
	mov.u32 	%r42, %ctaid.x;
	shl.b32 	%r4, %r42, 5;
	setp.gt.u32 	%p2, %r1, 23;
	@%p2 bra 	$L__BB6_9;
	cvta.to.global.u64 	%rd1, %rd3;
	mov.u32 	%r76, %r1;
$L__BB6_2:
	setp.gt.u32 	%p3, %r2, 39;
	@%p3 bra 	$L__BB6_8;
	add.s32 	%r44, %r76, %r3;
	add.s32 	%r45, %r44, -4;
	setp.gt.u32 	%p4, %r44, 3;
	setp.lt.s32 	%p5, %r45, %r39;
	and.pred  	%p1, %p4, %p5;
	mul.lo.s32 	%r6, %r45, %r40;
	mov.u32 	%r46, _ZZ28computeVarianceEstimates_optiiPfS_E7shinput;
	mad.lo.s32 	%r7, %r76, 160, %r46;
	not.pred 	%p6, %p1;
	cvt.s64.s32 	%rd4, %r6;
	mov.u32 	%r77, %r2;
$L__BB6_4:
	mov.u32 	%r8, %r77;
	add.s32 	%r9, %r8, %r4;
	mov.f32 	%f88, 0f00000000;
	@%p6 bra 	$L__BB6_7;
	add.s32 	%r47, %r9, -4;
	setp.lt.s32 	%p7, %r9, 4;
	setp.ge.s32 	%p8, %r47, %r40;
	or.pred  	%p9, %p7, %p8;
	@%p9 bra 	$L__BB6_7;
	cvt.u64.u32 	%rd5, %r9;
	add.s64 	%rd6, %rd5, %rd4;
	shl.b64 	%rd7, %rd6, 2;
	add.s64 	%rd8, %rd1, %rd7;
	ld.global.f32 	%f88, [%rd8+-16];
$L__BB6_7:
	shl.b32 	%r48, %r8, 2;
	add.s32 	%r49, %r7, %r48;
	st.shared.f32 	[%r49], %f88;
	add.s32 	%r77, %r8, 32;
	setp.lt.u32 	%p10, %r8, 8;
	@%p10 bra 	$L__BB6_4;
$L__BB6_8:
	add.s32 	%r11, %r76, 16;
	setp.lt.u32 	%p11, %r76, 8;
	mov.u32 	%r76, %r11;
	@%p11 bra 	$L__BB6_2;
$L__BB6_9:
	bar.sync 	0;
	shl.b32 	%r51, %r2, 2;
	mov.u32 	%r52, _ZZ28computeVarianceEstimates_optiiPfS_E7shinput;
	add.s32 	%r53, %r51, %r52;
	add.s32 	%r12, %r53, 716;
	mov.f32 	%f89, 0f7F7FFFFF;
	mov.b32 	%r78, 0;
	mov.u64 	%rd10, filter;
$L__BB6_10:
	mul.wide.u32 	%rd9, %r78, 4;
	add.s64 	%rd11, %rd10, %rd9;
	ld.const.u32 	%r14, [%rd11];
	setp.lt.s32 	%p12, %r14, 1;
	mov.f32 	%f98, 0f00000000;
	@%p12 bra 	$L__BB6_26;
	shr.u32 	%r15, %r14, 1;
	and.b32  	%r16, %r14, 15;
	add.s32 	%r17, %r16, -1;
	and.b32  	%r18, %r14, 7;
	add.s32 	%r19, %r18, -1;
	and.b32  	%r20, %r14, 2147483632;
	and.b32  	%r21, %r14, 3;
	neg.s32 	%r22, %r20;
	mad.lo.s32 	%r23, %r15, -164, %r12;
	mov.f32 	%f98, 0f00000000;
	mov.b32 	%r79, 0;
$L__BB6_12:
	setp.lt.u32 	%p13, %r14, 16;
	mov.b32 	%r83, 0;
	@%p13 bra 	$L__BB6_15;
	add.s32 	%r56, %r1, %r79;
	mad.lo.s32 	%r80, %r56, 160, %r23;
	mov.u32 	%r81, %r22;
$L__BB6_14:
	.pragma "nounroll";
	ld.shared.f32 	%f27, [%r80+-60];
	add.f32 	%f28, %f98, %f27;
	ld.shared.f32 	%f29, [%r80+-56];
	add.f32 	%f30, %f28, %f29;
	ld.shared.f32 	%f31, [%r80+-52];
	add.f32 	%f32, %f30, %f31;
	ld.shared.f32 	%f33, [%r80+-48];
	add.f32 	%f34, %f32, %f33;
	ld.shared.f32 	%f35, [%r80+-44];
	add.f32 	%f36, %f34, %f35;
	ld.shared.f32 	%f37, [%r80+-40];
	add.f32 	%f38, %f36, %f37;
	ld.shared.f32 	%f39, [%r80+-36];
	add.f32 	%f40, %f38, %f39;
	ld.shared.f32 	%f41, [%r80+-32];
	add.f32 	%f42, %f40, %f41;
	ld.shared.f32 	%f43, [%r80+-28];
	add.f32 	%f44, %f42, %f43;
	ld.shared.f32 	%f45, [%r80+-24];
	add.f32 	%f46, %f44, %f45;
	ld.shared.f32 	%f47, [%r80+-20];
	add.f32 	%f48, %f46, %f47;
	ld.shared.f32 	%f49, [%r80+-16];
	add.f32 	%f50, %f48, %f49;
	ld.shared.f32 	%f51, [%r80+-12];
	add.f32 	%f52, %f50, %f51;
	ld.shared.f32 	%f53, [%r80+-8];
	add.f32 	%f54, %f52, %f53;
	ld.shared.f32 	%f55, [%r80+-4];
	add.f32 	%f56, %f54, %f55;
	ld.shared.f32 	%f57, [%r80];
	add.f32 	%f98, %f56, %f57;
	add.s32 	%r81, %r81, 16;
	add.s32 	%r80, %r80, 64;
	setp.ne.s32 	%p14, %r81, 0;
	mov.u32 	%r83, %r20;
	@%p14 bra 	$L__BB6_14;
$L__BB6_15:
	setp.eq.s32 	%p15, %r16, 0;
	@%p15 bra 	$L__BB6_25;
	sub.s32 	%r57, %r1, %r15;
	add.s32 	%r58, %r57, %r79;
	mad.lo.s32 	%r60, %r58, 160, %r52;
	add.s32 	%r31, %r60, 640;
	setp.lt.u32 	%p16, %r17, 7;
	@%p16 bra 	$L__BB6_18;
	sub.s32 	%r61, %r2, %r15;
	add.s32 	%r62, %r61, %r83;
	shl.b32 	%r63, %r62, 2;
	add.s32 	%r64, %r31, %r63;
	ld.shared.f32 	%f59, [%r64+16];
	add.f32 	%f60, %f98, %f59;
	ld.shared.f32 	%f61, [%r64+20];
	add.f32 	%f62, %f60, %f61;
	ld.shared.f32 	%f63, [%r64+24];
	add.f32 	%f64, %f62, %f63;
	ld.shared.f32 	%f65, [%r64+28];
	add.f32 	%f66, %f64, %f65;
	ld.shared.f32 	%f67, [%r64+32];
	add.f32 	%f68, %f66, %f67;
	ld.shared.f32 	%f69, [%r64+36];
	add.f32 	%f70, %f68, %f69;
	ld.shared.f32 	%f71, [%r64+40];
	add.f32 	%f72, %f70, %f71;
	ld.shared.f32 	%f73, [%r64+44];
	add.f32 	%f98, %f72, %f73;
	add.s32 	%r83, %r83, 8;
$L__BB6_18:
	setp.eq.s32 	%p17, %r18, 0;
	@%p17 bra 	$L__BB6_25;
	setp.lt.u32 	%p18, %r19, 3;
	@%p18 bra 	$L__BB6_21;
	sub.s32 	%r65, %r2, %r15;
	add.s32 	%r66, %r65, %r83;
	shl.b32 	%r67, %r66, 2;
	add.s32 	%r68, %r31, %r67;
	ld.shared.f32 	%f75, [%r68+16];
	add.f32 	%f76, %f98, %f75;
	ld.shared.f32 	%f77, [%r68+20];
	add.f32 	%f78, %f76, %f77;
	ld.shared.f32 	%f79, [%r68+24];
	add.f32 	%f80, %f78, %f79;
	ld.shared.f32 	%f81, [%r68+28];
	add.f32 	%f98, %f80, %f81;
	add.s32 	%r83, %r83, 4;
$L__BB6_21:
	setp.eq.s32 	%p19, %r21, 0;
	@%p19 bra 	$L__BB6_25;
	setp.eq.s32 	%p20, %r21, 1;
	sub.s32 	%r69, %r2, %r15;
	add.s32 	%r70, %r69, %r83;
	shl.b32 	%r71, %r70, 2;
	add.s32 	%r36, %r31, %r71;
	ld.shared.f32 	%f82, [%r36+16];
	add.f32 	%f98, %f98, %f82;
	@%p20 bra 	$L__BB6_25;
	setp.eq.s32 	%p21, %r21, 2;
	ld.shared.f32 	%f83, [%r36+20];
	add.f32 	%f98, %f98, %f83;
	@%p21 bra 	$L__BB6_25;
	ld.shared.f32 	%f84, [%r36+24];
	add.f32 	%f98, %f98, %f84;
$L__BB6_25:
	add.s32 	%r79, %r79, 1;
	setp.ne.s32 	%p22, %r79, %r14;
	@%p22 bra 	$L__BB6_12;
$L__BB6_26:
	mul.lo.s32 	%r72, %r14, %r14;
	cvt.rn.f32.u32 	%f85, %r72;
	div.rn.f32 	%f86, %f98, %f85;
	setp.lt.f32 	%p23, %f86, %f89;
	selp.f32 	%f89, %f86, %f89, %p23;
	add.s32 	%r78, %r78, 1;
	setp.ne.s32 	%p24, %r78, 4;
	@%p24 bra 	$L__BB6_10;
	cvta.to.global.u64 	%rd12, %rd2;
	add.s32 	%r73, %r3, %r1;
	add.s32 	%r74, %r4, %r2;
	mad.lo.s32 	%r75, %r40, %r73, %r74;
	mul.wide.s32 	%rd13, %r75, 4;
	add.s64 	%rd14, %rd12, %rd13;
	st.global.f32 	[%rd14], %f89;
	ret;

}
	// .globl	computeVarianceEstimates
.visible .entry computeVarianceEstimates(
	.param .u32 computeVarianceEstimates_param_0,
	.param .u32 computeVarianceEstimates_param_1,
	.param .u64 .ptr .align 1 computeVarianceEstimates_param_2,
	.param .u64 .ptr .align 1 computeVarianceEstimates_param_3
)
{
	.reg .pred 	%p<44>;
	.reg .b32 	%r<52>;
	.reg .b32 	%f<48>;
	.reg .b64 	%rd<15>;

	ld.param.u32 	%r26, [computeVarianceEstimates_param_0];
	ld.param.u32 	%r27, [computeVarianceEstimates_param_1];
	ld.param.u64 	%rd5, [computeVarianceEstimates_param_2];
	ld.param.u64 	%rd6, [computeVarianceEstimates_param_3];
	cvta.to.global.u64 	%rd1, %rd6;
	mov.u32 	%r28, %tid.y;
	mov.u32 	%r29, %ctaid.y;
	mov.u32 	%r30, %ntid.y;
	mad.lo.s32 	%r1, %r29, %r30, %r28;
	mov.u32 	%r31, %tid.x;
	mov.u32 	%r32, %ctaid.x;
	mov.u32 	%r33, %ntid.x;
	mad.lo.s32 	%r2, %r32, %r33, %r31;
	setp.ge.s32 	%p2, %r1, %r26;
	setp.ge.s32 	%p3, %r2, %r27;
	or.pred  	%p4, %p2, %p3;
	@%p4 bra 	$L__BB7_34;
	add.s32 	%r3, %r2, 3;
	add.s64 	%rd2, %rd1, 8;
	mov.f32 	%f35, 0f7F7FFFFF;
	mov.b32 	%r46, 0;
	mov.u64 	%rd8, filter;
$L__BB7_2:
	mul.wide.u32 	%rd7, %r46, 4;
	add.s64 	%rd9, %rd8, %rd7;
	ld.const.u32 	%r5, [%rd9];
	setp.lt.s32 	%p5, %r5, 1;
	mov.f32 	%f39, 0f00000000;
	@%p5 bra 	$L__BB7_32;
	shr.u32 	%r36, %r5, 1;
	sub.s32 	%r6, %r1, %r36;
	sub.s32 	%r7, %r2, %r36;
	and.b32  	%r8, %r5, 3;
	and.b32  	%r9, %r5, 2147483644;
	neg.s32 	%r10, %r9;
	sub.s32 	%r11, %r3, %r36;
	mov.f32 	%f39, 0f00000000;
	mov.b32 	%r47, 0;
$L__BB7_4:
	setp.lt.u32 	%p6, %r5, 4;
	add.s32 	%r38, %r6, %r47;
	setp.gt.s32 	%p7, %r38, -1;
	setp.lt.s32 	%p8, %r38, %r26;
	and.pred  	%p1, %p7, %p8;
	mul.lo.s32 	%r13, %r38, %r27;
	mov.b32 	%r51, 0;
	@%p6 bra 	$L__BB7_19;
	add.s32 	%r48, %r7, %r13;
	not.pred 	%p9, %p1;
	mov.u32 	%r49, %r11;
	mov.u32 	%r50, %r10;
$L__BB7_6:
	mul.wide.s32 	%rd10, %r48, 4;
	add.s64 	%rd3, %rd2, %rd10;
	add.s32 	%r18, %r49, -2;
	@%p9 bra 	$L__BB7_9;
	add.s32 	%r39, %r18, -1;
	setp.lt.s32 	%p10, %r39, 0;
	setp.ge.s32 	%p11, %r39, %r27;
	or.pred  	%p12, %p10, %p11;
	@%p12 bra 	$L__BB7_9;
	ld.global.f32 	%f26, [%rd3+-8];
	add.f32 	%f39, %f39, %f26;
$L__BB7_9:
	@%p9 bra 	$L__BB7_12;
	setp.lt.s32 	%p14, %r18, 0;
	setp.ge.s32 	%p15, %r18, %r27;
	or.pred  	%p16, %p14, %p15;
	@%p16 bra 	$L__BB7_12;
	ld.global.f32 	%f27, [%rd3+-4];
	add.f32 	%f39, %f39, %f27;
$L__BB7_12:
	@%p9 bra 	$L__BB7_15;
	add.s32 	%r40, %r18, 1;
	setp.lt.s32 	%p18, %r40, 0;
	setp.ge.s32 	%p19, %r40, %r27;
	or.pred  	%p20, %p18, %p19;
	@%p20 bra 	$L__BB7_15;
	ld.global.f32 	%f28, [%rd3];
	add.f32 	%f39, %f39, %f28;
$L__BB7_15:
	@%p9 bra 	$L__BB7_18;
	setp.lt.s32 	%p22, %r49, 0;
	setp.ge.s32 	%p23, %r49, %r27;
	or.pred  	%p24, %p22, %p23;
	@%p24 bra 	$L__BB7_18;
	ld.global.f32 	%f29, [%rd3+4];
	add.f32 	%f39, %f39, %f29;
$L__BB7_18:
	add.s32 	%r50, %r50, 4;
	add.s32 	%r49, %r49, 4;
	add.s32 	%r48, %r48, 4;
	setp.ne.s32 	%p25, %r50, 0;
	mov.u32 	%r51, %r9;
	@%p25 bra 	$L__BB7_6;
$L__BB7_19:
	setp.eq.s32 	%p26, %r8, 0;
	@%p26 bra 	$L__BB7_31;
	add.s32 	%r23, %r7, %r51;
	add.s32 	%r41, %r23, %r13;
	mul.wide.s32 	%rd11, %r41, 4;
	add.s64 	%rd4, %rd1, %rd11;
	not.pred 	%p27, %p1;
	@%p27 bra 	$L__BB7_23;
	setp.lt.s32 	%p28, %r23, 0;
	setp.ge.s32 	%p29, %r23, %r27;
	or.pred  	%p30, %p28, %p29;
	@%p30 bra 	$L__BB7_23;
	ld.global.f32 	%f30, [%rd4];
	add.f32 	%f39, %f39, %f30;
$L__BB7_23:
	setp.eq.s32 	%p31, %r8, 1;
	@%p31 bra 	$L__BB7_31;
	@%p27 bra 	$L__BB7_27;
	add.s32 	%r42, %r23, 1;
	setp.lt.s32 	%p33, %r42, 0;
	setp.ge.s32 	%p34, %r42, %r27;
	or.pred  	%p35, %p33, %p34;
	@%p35 bra 	$L__BB7_27;
	ld.global.f32 	%f31, [%rd4+4];
	add.f32 	%f39, %f39, %f31;
$L__BB7_27:
	setp.eq.s32 	%p36, %r8, 2;
	@%p36 bra 	$L__BB7_31;
	@%p27 bra 	$L__BB7_31;
	add.s32 	%r43, %r23, 2;
	setp.lt.s32 	%p38, %r43, 0;
	setp.ge.s32 	%p39, %r43, %r27;
	or.pred  	%p40, %p38, %p39;
	@%p40 bra 	$L__BB7_31;
	ld.global.f32 	%f32, [%rd4+8];
	add.f32 	%f39, %f39, %f32;
$L__BB7_31:
	add.s32 	%r47, %r47, 1;
	setp.ne.s32 	%p41, %r47, %r5;
	@%p41 bra 	$L__BB7_4;
$L__BB7_32:
	mul.lo.s32 	%r44, %r5, %r5;
	cvt.rn.f32.u32 	%f33, %r44;
	div.rn.f32 	%f34, %f39, %f33;
	setp.lt.f32 	%p42, %f34, %f35;
	selp.f32 	%f35, %f34, %f35, %p42;
	add.s32 	%r46, %r46, 1;
	setp.ne.s32 	%p43, %r46, 4;
	@%p43 bra 	$L__BB7_2;
	mad.lo.s32 	%r45, %r27, %r1, %r2;
	cvta.to.global.u64 	%rd12, %rd5;
	mul.wide.s32 	%rd13, %r45, 4;
	add.s64 	%rd14, %rd12, %rd13;
	st.global.f32 	[%rd14], %f35;
$L__BB7_34:
	ret;

}
	// .globl	computeVarianceZeroMean
.visible .entry computeVarianceZeroMean(
	.param .f32 computeVarianceZeroMean_param_0,
	.param .u64 .ptr .align 1 computeVarianceZeroMean_param_1,
	.param .u64 .ptr .align 1 computeVarianceZeroMean_param_2
)
{
	.reg .pred 	%p<14>;
	.reg .b32 	%r<8>;
	.reg .b32 	%f<43>;
	.reg .b64 	%rd<7>;
	// demoted variable
	.shared .align 4 .b8 _ZZ23computeVarianceZeroMeanE5shmem[4096];
	ld.param.f32 	%f3, [computeVarianceZeroMean_param_0];
	ld.param.u64 	%rd2, [computeVarianceZeroMean_param_1];
	ld.param.u64 	%rd3, [computeVarianceZeroMean_param_2];
	mov.u32 	%r1, %tid.x;
	cvt.rn.f32.u32 	%f4, %r1;
	setp.leu.f32 	%p1, %f3, %f4;
	@%p1 bra 	$L__BB8_25;
	cvta.to.global.u64 	%rd1, %rd3;
	mov.f32 	%f42, 0f00000000;
	mov.u32 	%r7, %r1;
$L__BB8_2:
	mul.wide.u32 	%rd4, %r7, 4;
	add.s64 	%rd5, %rd1, %rd4;
	ld.global.f32 	%f6, [%rd5];
	fma.rn.f32 	%f42, %f6, %f6, %f42;
	add.s32 	%r7, %r7, 1024;
	cvt.rn.f32.u32 	%f7, %r7;
	setp.gt.f32 	%p2, %f3, %f7;
	@%p2 bra 	$L__BB8_2;
	shl.b32 	%r5, %r1, 2;
	mov.u32 	%r6, _ZZ23computeVarianceZeroMeanE5shmem;
	add.s32 	%r4, %r6, %r5;
	st.shared.f32 	[%r4], %f42;
	bar.sync 	0;
	setp.gt.u32 	%p3, %r1, 511;
	@%p3 bra 	$L__BB8_5;
	ld.shared.f32 	%f8, [%r4+2048];
	ld.shared.f32 	%f9, [%r4];
	add.f32 	%f10, %f8, %f9;
	st.shared.f32 	[%r4], %f10;
$L__BB8_5:
	bar.sync 	0;
	setp.gt.u32 	%p4, %r1, 255;
	@%p4 bra 	$L__BB8_7;
	ld.shared.f32 	%f11, [%r4+1024];
	ld.shared.f32 	%f12, [%r4];
	add.f32 	%f13, %f11, %f12;
	st.shared.f32 	[%r4], %f13;
$L__BB8_7:
	bar.sync 	0;
	setp.gt.u32 	%p5, %r1, 127;
	@%p5 bra 	$L__BB8_9;
	ld.shared.f32 	%f14, [%r4+512];
	ld.shared.f32 	%f15, [%r4];
	add.f32 	%f16, %f14, %f15;
	st.shared.f32 	[%r4], %f16;
$L__BB8_9:
	bar.sync 	0;
	setp.gt.u32 	%p6, %r1, 63;
	@%p6 bra 	$L__BB8_11;
	ld.shared.f32 	%f17, [%r4+256];
	ld.shared.f32 	%f18, [%r4];
	add.f32 	%f19, %f17, %f18;
	st.shared.f32 	[%r4], %f19;
$L__BB8_11:
	bar.sync 	0;
	setp.gt.u32 	%p7, %r1, 31;
	@%p7 bra 	$L__BB8_13;
	ld.shared.f32 	%f20, [%r4+128];
	ld.shared.f32 	%f21, [%r4];
	add.f32 	%f22, %f20, %f21;
	st.shared.f32 	[%r4], %f22;
$L__BB8_13:
	bar.sync 	0;
	setp.gt.u32 	%p8, %r1, 15;
	@%p8 bra 	$L__BB8_15;
	ld.shared.f32 	%f23, [%r4+64];
	ld.shared.f32 	%f24, [%r4];
	add.f32 	%f25, %f23, %f24;
	st.shared.f32 	[%r4], %f25;
$L__BB8_15:
	bar.sync 	0;
	setp.gt.u32 	%p9, %r1, 7;
	@%p9 bra 	$L__BB8_17;
	ld.shared.f32 	%f26, [%r4+32];
	ld.shared.f32 	%f27, [%r4];
	add.f32 	%f28, %f26, %f27;
	st.shared.f32 	[%r4], %f28;
$L__BB8_17:
	bar.sync 	0;
	setp.gt.u32 	%p10, %r1, 3;
	@%p10 bra 	$L__BB8_19;
	ld.shared.f32 	%f29, [%r4+16];
	ld.shared.f32 	%f30, [%r4];
	add.f32 	%f31, %f29, %f30;
	st.shared.f32 	[%r4], %f31;
$L__BB8_19:
	bar.sync 	0;
	setp.gt.u32 	%p11, %r1, 1;
	@%p11 bra 	$L__BB8_21;
	ld.shared.f32 	%f32, [%r4+8];
	ld.shared.f32 	%f33, [%r4];
	add.f32 	%f34, %f32, %f33;
	st.shared.f32 	[%r4], %f34;
$L__BB8_21:
	bar.sync 	0;
	setp.ne.s32 	%p12, %r1, 0;
	@%p12 bra 	$L__BB8_23;
	ld.shared.f32 	%f35, [_ZZ23computeVarianceZeroMeanE5shmem+4];
	ld.shared.f32 	%f36, [%r4];
	add.f32 	%f37, %f35, %f36;
	st.shared.f32 	[%r4], %f37;
$L__BB8_23:
	setp.ne.s32 	%p13, %r1, 0;
	bar.sync 	0;
	@%p13 bra 	$L__BB8_25;
	ld.shared.f32 	%f38, [_ZZ23computeVarianceZeroMeanE5shmem];
	mul.f32 	%f39, %f3, %f38;
	add.f32 	%f40, %f3, 0fBF800000;
	div.rn.f32 	%f41, %f39, %f40;
	cvta.to.global.u64 	%rd6, %rd2;
	st.global.f32 	[%rd6], %f41;
$L__BB8_25:
	ret;

}


// ===== COMPILED SASS (sm_100) =====

	.target	sm_100

	.elftype	@"ET_EXEC"


//--------------------- .note.nv.tkinfo           --------------------------
	.section	.note.nv.tkinfo,"",@"SHT_NOTE"
	.sectionflags	@"SHF_NOTE_NV_TKINFO"
	.tkinfo
        /*0018*/ 	.word	0x00000002
        /*0030*/ 	.string	""
        /*0030*/ 	.string	"ptxas"
        /*0030*/ 	.string	"Cuda compilation tools, release 13.0, V13.0.88"
        /*0030*/ 	.string	"Build cuda_13.0.r13.0/compiler.36424714_0"
        /*0030*/ 	.string	"-arch sm_100 -m 64 "



//--------------------- .note.nv.cuinfo           --------------------------
	.section	.note.nv.cuinfo,"",@"SHT_NOTE"
	.sectionflags	@"SHF_NOTE_NV_CUINFO"
        /*0018*/ 	.short	0x0002
        /*001a*/ 	.short	0x0064
        /*001c*/ 	.short	0x0082
	.zero		2


//--------------------- .nv.info                  --------------------------
	.section	.nv.info,"",@"SHT_CUDA_INFO"
	.align	4


	//----- nvinfo : EIATTR_REGCOUNT
	.align		4
        /*0000*/ 	.byte	0x04, 0x2f
        /*0002*/ 	.short	(.L_2 - .L_1)
	.align		4
.L_1:
        /*0004*/ 	.word	index@(computeSquaredMagnitudes)
        /*0008*/ 	.word	0x0000000c


	//----- nvinfo : EIATTR_FRAME_SIZE
	.align		4
.L_2:
        /*000c*/ 	.byte	0x04, 0x11
        /*000e*/ 	.short	(.L_4 - .L_3)
	.align		4
.L_3:
        /*0010*/ 	.word	index@(computeSquaredMagnitudes)
        /*0014*/ 	.word	0x00000000


	//----- nvinfo : EIATTR_REGCOUNT
	.align		4
.L_4:
        /*0018*/ 	.byte	0x04, 0x2f
        /*001a*/ 	.short	(.L_6 - .L_5)
	.align		4
.L_5:
        /*001c*/ 	.word	index@(scaleWithVariances)
        /*0020*/ 	.word	0x00000010


	//----- nvinfo : EIATTR_FRAME_SIZE
	.align		4
.L_6:
        /*0024*/ 	.byte	0x04, 0x11
        /*0026*/ 	.short	(.L_8 - .L_7)
	.align		4
.L_7:
        /*0028*/ 	.word	index@($__internal_5_$__cuda_sm3x_div_rn_noftz_f32_slowpath)
        /*002c*/ 	.word	0x00000000


	//----- nvinfo : EIATTR_FRAME_SIZE
	.align		4
.L_8:
        /*0030*/ 	.byte	0x04, 0x11
        /*0032*/ 	.short	(.L_10 - .L_9)
	.align		4
.L_9:
        /*0034*/ 	.word	index@(scaleWithVariances)
        /*0038*/ 	.word	0x00000000


	//----- nvinfo : EIATTR_REGCOUNT
	.align		4
.L_10:
        /*003c*/ 	.byte	0x04, 0x2f
        /*003e*/ 	.short	(.L_12 - .L_11)
	.align		4
.L_11:
        /*0040*/ 	.word	index@(toComplex)
        /*0044*/ 	.word	0x0000000a


	//----- nvinfo : EIATTR_FRAME_SIZE
	.align		4
.L_12:
        /*0048*/ 	.byte	0x04, 0x11
        /*004a*/ 	.short	(.L_14 - .L_13)
	.align		4
.L_13:
        /*004c*/ 	.word	index@(toComplex)
        /*0050*/ 	.word	0x00000000


	//----- nvinfo : EIATTR_REGCOUNT
	.align		4
.L_14:
        /*0054*/ 	.byte	0x04, 0x2f
        /*0056*/ 	.short	(.L_16 - .L_15)
	.align		4
.L_15:
        /*0058*/ 	.word	index@(toReal)
        /*005c*/ 	.word	0x0000000a


	//----- nvinfo : EIATTR_FRAME_SIZE
	.align		4
.L_16:
        /*0060*/ 	.byte	0x04, 0x11
        /*0062*/ 	.short	(.L_18 - .L_17)
	.align		4
.L_17:
        /*0064*/ 	.word	index@(toReal)
        /*0068*/ 	.word	0x00000000


	//----- nvinfo : EIATTR_REGCOUNT
	.align		4
.L_18:
        /*006c*/ 	.byte	0x04, 0x2f
        /*006e*/ 	.short	(.L_20 - .L_19)
	.align		4
.L_19:
        /*0070*/ 	.word	index@(normalizeToReal)
        /*0074*/ 	.word	0x00000010


	//----- nvinfo : EIATTR_FRAME_SIZE
	.align		4
.L_20:
        /*0078*/ 	.byte	0x04, 0x11
        /*007a*/ 	.short	(.L_22 - .L_21)
	.align		4
.L_21:
        /*007c*/ 	.word	index@($__internal_4_$__cuda_sm3x_div_rn_noftz_f32_slowpath)
        /*0080*/ 	.word	0x00000000


	//----- nvinfo : EIATTR_FRAME_SIZE
	.align		4
.L_22:
        /*0084*/ 	.byte	0x04, 0x11
        /*0086*/ 	.short	(.L_24 - .L_23)
	.align		4
.L_23:
        /*0088*/ 	.word	index@(normalizeToReal)
        /*008c*/ 	.word	0x00000000


	//----- nvinfo : EIATTR_REGCOUNT
	.align		4
.L_24:
        /*0090*/ 	.byte	0x04, 0x2f
        /*0092*/ 	.short	(.L_26 - .L_25)
	.align		4
.L_25:
        /*0094*/ 	.word	index@(normalize)
        /*0098*/ 	.word	0x00000014


	//----- nvinfo : EIATTR_FRAME_SIZE
	.align		4
.L_26:
        /*009c*/ 	.byte	0x04, 0x11
        /*009e*/ 	.short	(.L_28 - .L_27)
	.align		4
.L_27:
        /*00a0*/ 	.word	index@($__internal_3_$__cuda_sm3x_div_rn_noftz_f32_slowpath)
        /*00a4*/ 	.word	0x00000000


	//----- nvinfo : EIATTR_FRAME_SIZE
	.align		4
.L_28:
        /*00a8*/ 	.byte	0x04, 0x11
        /*00aa*/ 	.short	(.L_30 - .L_29)
	.align		4
.L_29:
        /*00ac*/ 	.word	index@(normalize)
        /*00b0*/ 	.word	0x00000000


	//----- nvinfo : EIATTR_REGCOUNT
	.align		4
.L_30:
        /*00b4*/ 	.byte	0x04, 0x2f
        /*00b6*/ 	.short	(.L_32 - .L_31)
	.align		4
.L_31:
        /*00b8*/ 	.word	index@(_Z28computeVarianceEstimates_optiiPfS_)
        /*00bc*/ 	.word	0x0000001e


	//----- nvinfo : EIATTR_FRAME_SIZE
	.align		4
.L_32:
        /*00c0*/ 	.byte	0x04, 0x11
        /*00c2*/ 	.short	(.L_34 - .L_33)
	.align		4
.L_33:
        /*00c4*/ 	.word	index@($__internal_2_$__cuda_sm3x_div_rn_noftz_f32_slowpath)
        /*00c8*/ 	.word	0x00000000


	//----- nvinfo : EIATTR_FRAME_SIZE
	.align		4
.L_34:
        /*00cc*/ 	.byte	0x04, 0x11
        /*00ce*/ 	.short	(.L_36 - .L_35)
	.align		4
.L_35:
        /*00d0*/ 	.word	index@(_Z28computeVarianceEstimates_optiiPfS_)
        /*00d4*/ 	.word	0x00000000


	//----- nvinfo : EIATTR_REGCOUNT
	.align		4
.L_36:
        /*00d8*/ 	.byte	0x04, 0x2f
        /*00da*/ 	.short	(.L_38 - .L_37)
	.align		4
.L_37:
        /*00dc*/ 	.word	index@(computeVarianceEstimates)
        /*00e0*/ 	.word	0x0000001b


	//----- nvinfo : EIATTR_FRAME_SIZE
	.align		4
.L_38:
        /*00e4*/ 	.byte	0x04, 0x11
        /*00e6*/ 	.short	(.L_40 - .L_39)
	.align		4
.L_39:
        /*00e8*/ 	.word	index@($__internal_1_$__cuda_sm3x_div_rn_noftz_f32_slowpath)
        /*00ec*/ 	.word	0x00000000


	//----- nvinfo : EIATTR_FRAME_SIZE
	.align		4
.L_40:
        /*00f0*/ 	.byte	0x04, 0x11
        /*00f2*/ 	.short	(.L_42 - .L_41)
	.align		4
.L_41:
        /*00f4*/ 	.word	index@(computeVarianceEstimates)
        /*00f8*/ 	.word	0x00000000


	//----- nvinfo : EIATTR_REGCOUNT
	.align		4
.L_42:
        /*00fc*/ 	.byte	0x04, 0x2f
        /*00fe*/ 	.short	(.L_44 - .L_43)
	.align		4
.L_43:
        /*0100*/ 	.word	index@(computeVarianceZeroMean)
        /*0104*/ 	.word	0x0000000f


	//----- nvinfo : EIATTR_FRAME_SIZE
	.align		4
.L_44:
        /*0108*/ 	.byte	0x04, 0x11
        /*010a*/ 	.short	(.L_46 - .L_45)
	.align		4
.L_45:
        /*010c*/ 	.word	index@($__internal_0_$__cuda_sm3x_div_rn_noftz_f32_slowpath)
        /*0110*/ 	.word	0x00000000


	//----- nvinfo : EIATTR_FRAME_SIZE
	.align		4
.L_46:
        /*0114*/ 	.byte	0x04, 0x11
        /*0116*/ 	.short	(.L_48 - .L_47)
	.align		4
.L_47:
        /*0118*/ 	.word	index@(computeVarianceZeroMean)
        /*011c*/ 	.word	0x00000000


	//----- nvinfo : EIATTR_MIN_STACK_SIZE
	.align		4
.L_48:
        /*0120*/ 	.byte	0x04, 0x12
        /*0122*/ 	.short	(.L_50 - .L_49)
	.align		4
.L_49:
        /*0124*/ 	.word	index@(computeVarianceZeroMean)
        /*0128*/ 	.word	0x00000000


	//----- nvinfo : EIATTR_MIN_STACK_SIZE
	.align		4
.L_50:
        /*012c*/ 	.byte	0x04, 0x12
        /*012e*/ 	.short	(.L_52 - .L_51)
	.align		4
.L_51:
        /*0130*/ 	.word	index@(computeVarianceEstimates)
        /*0134*/ 	.word	0x00000000


	//----- nvinfo : EIATTR_MIN_STACK_SIZE
	.align		4
.L_52:
        /*0138*/ 	.byte	0x04, 0x12
        /*013a*/ 	.short	(.L_54 - .L_53)
	.align		4
.L_53:
        /*013c*/ 	.word	index@(_Z28computeVarianceEstimates_optiiPfS_)
        /*0140*/ 	.word	0x00000000


	//----- nvinfo : EIATTR_MIN_STACK_SIZE
	.align		4
.L_54:
        /*0144*/ 	.byte	0x04, 0x12
        /*0146*/ 	.short	(.L_56 - .L_55)
	.align		4
.L_55:
        /*0148*/ 	.word	index@(normalize)
        /*014c*/ 	.word	0x00000000


	//----- nvinfo : EIATTR_MIN_STACK_SIZE
	.align		4
.L_56:
        /*0150*/ 	.byte	0x04, 0x12
        /*0152*/ 	.short	(.L_58 - .L_57)
	.align		4
.L_57:
        /*0154*/ 	.word	index@(normalizeToReal)
        /*0158*/ 	.word	0x00000000


	//----- nvinfo : EIATTR_MIN_STACK_SIZE
	.align		4
.L_58:
        /*015c*/ 	.byte	0x04, 0x12
        /*015e*/ 	.short	(.L_60 - .L_59)
	.align		4
.L_59:
        /*0160*/ 	.word	index@(toReal)
        /*0164*/ 	.word	0x00000000


	//----- nvinfo : EIATTR_MIN_STACK_SIZE
	.align		4
.L_60:
        /*0168*/ 	.byte	0x04, 0x12
        /*016a*/ 	.short	(.L_62 - .L_61)
	.align		4
.L_61:
        /*016c*/ 	.word	index@(toComplex)
        /*0170*/ 	.word	0x00000000


	//----- nvinfo : EIATTR_MIN_STACK_SIZE
	.align		4
.L_62:
        /*0174*/ 	.byte	0x04, 0x12
        /*0176*/ 	.short	(.L_64 - .L_63)
	.align		4
.L_63:
        /*0178*/ 	.word	index@(scaleWithVariances)
        /*017c*/ 	.word	0x00000000


	//----- nvinfo : EIATTR_MIN_STACK_SIZE
	.align		4
.L_64:
        /*0180*/ 	.byte	0x04, 0x12
        /*0182*/ 	.short	(.L_66 - .L_65)
	.align		4
.L_65:
        /*0184*/ 	.word	index@(computeSquaredMagnitudes)
        /*0188*/ 	.word	0x00000000
.L_66:


//--------------------- .nv.compat                --------------------------
	.section	.nv.compat,"",@"SHT_CUDA_COMPAT_INFO"
	.align	4
        /*0000*/ 	.byte	0x02, 0x09, 0x00, 0x00, 0x02, 0x02, 0x01, 0x00, 0x02, 0x05, 0x05, 0x00, 0x03, 0x07, 0x01, 0x01
        /*0010*/ 	.byte	0x02, 0x03, 0x00, 0x00, 0x02, 0x06, 0x01, 0x00, 0x04, 0x0b, 0x08, 0x00, 0x01, 0x00, 0x00, 0x00
        /*0020*/ 	.byte	0x00, 0x00, 0x00, 0x00


//--------------------- .nv.info.computeVarianceZeroMean --------------------------
	.section	.nv.info.computeVarianceZeroMean,"",@"SHT_CUDA_INFO"
	.sectionflags	@""
	.align	4


	//----- nvinfo : EIATTR_CUDA_API_VERSION
	.align		4
        /*0000*/ 	.byte	0x04, 0x37
        /*0002*/ 	.short	(.L_68 - .L_67)
.L_67:
        /*0004*/ 	.word	0x00000082


	//----- nvinfo : EIATTR_KPARAM_INFO
	.align		4
.L_68:
        /*0008*/ 	.byte	0x04, 0x17
        /*000a*/ 	.short	(.L_70 - .L_69)
.L_69:
        /*000c*/ 	.word	0x00000000
        /*0010*/ 	.short	0x0002
        /*0012*/ 	.short	0x0010
        /*0014*/ 	.byte	0x00, 0xf5, 0x21, 0x00


	//----- nvinfo : EIATTR_KPARAM_INFO
	.align		4
.L_70:
        /*0018*/ 	.byte	0x04, 0x17
        /*001a*/ 	.short	(.L_72 - .L_71)
.L_71:
        /*001c*/ 	.word	0x00000000
        /*0020*/ 	.short	0x0001
        /*0022*/ 	.short	0x0008
        /*0024*/ 	.byte	0x00, 0xf5, 0x21, 0x00


	//----- nvinfo : EIATTR_KPARAM_INFO
	.align		4
.L_72:
        /*0028*/ 	.byte	0x04, 0x17
        /*002a*/ 	.short	(.L_74 - .L_73)
.L_73:
        /*002c*/ 	.word	0x00000000
        /*0030*/ 	.short	0x0000
        /*0032*/ 	.short	0x0000
        /*0034*/ 	.byte	0x00, 0xf0, 0x11, 0x00


	//----- nvinfo : EIATTR_SPARSE_MMA_MASK
	.align		4
.L_74:
        /*0038*/ 	.byte	0x03, 0x50
        /*003a*/ 	.short	0x0000


	//----- nvinfo : EIATTR_MAXREG_COUNT
	.align		4
        /*003c*/ 	.byte	0x03, 0x1b
        /*003e*/ 	.short	0x00ff


	//----- nvinfo : EIATTR_NUM_BARRIERS
	.align		4
        /*0040*/ 	.byte	0x02, 0x4c
        /*0042*/ 	.byte	0x01
	.zero		1


	//----- nvinfo : EIATTR_MERCURY_ISA_VERSION
	.align		4
        /*0044*/ 	.byte	0x03, 0x5f
        /*0046*/ 	.short	0x0101


	//----- nvinfo : EIATTR_VRC_CTA_INIT_COUNT
	.align		4
        /*0048*/ 	.byte	0x02, 0x4a
	.zero		1
	.zero		1


	//----- nvinfo : EIATTR_EXIT_INSTR_OFFSETS
	.align		4
        /*004c*/ 	.byte	0x04, 0x1c
        /*004e*/ 	.short	(.L_76 - .L_75)


	//   ....[0]....
.L_75:
        /*0050*/ 	.word	0x00000050


	//   ....[1]....
        /*0054*/ 	.word	0x00000550


	//   ....[2]....
        /*0058*/ 	.word	0x00000650


	//----- nvinfo : EIATTR_CRS_STACK_SIZE
	.align		4
.L_76:
        /*005c*/ 	.byte	0x04, 0x1e
        /*005e*/ 	.short	(.L_78 - .L_77)
.L_77:
        /*0060*/ 	.word	0x00000000


	//----- nvinfo : EIATTR_CBANK_PARAM_SIZE
	.align		4
.L_78:
        /*0064*/ 	.byte	0x03, 0x19
        /*0066*/ 	.short	0x0018


	//----- nvinfo : EIATTR_PARAM_CBANK
	.align		4
        /*0068*/ 	.byte	0x04, 0x0a
        /*006a*/ 	.short	(.L_80 - .L_79)
	.align		4
.L_79:
        /*006c*/ 	.word	index@(.nv.constant0.computeVarianceZeroMean)
        /*0070*/ 	.short	0x0380
        /*0072*/ 	.short	0x0018


	//----- nvinfo : EIATTR_SW_WAR
	.align		4
.L_80:
        /*0074*/ 	.byte	0x04, 0x36
        /*0076*/ 	.short	(.L_82 - .L_81)
.L_81:
        /*0078*/ 	.word	0x00000008
.L_82:


//--------------------- .nv.info.computeVarianceEstimates --------------------------
	.section	.nv.info.computeVarianceEstimates,"",@"SHT_CUDA_INFO"
	.sectionflags	@""
	.align	4


	//----- nvinfo : EIATTR_CUDA_API_VERSION
	.align		4
        /*0000*/ 	.byte	0x04, 0x37
        /*0002*/ 	.short	(.L_84 - .L_83)
.L_83:
        /*0004*/ 	.word	0x00000082


	//----- nvinfo : EIATTR_KPARAM_INFO
	.align		4
.L_84:
        /*0008*/ 	.byte	0x04, 0x17
        /*000a*/ 	.short	(.L_86 - .L_85)
.L_85:
        /*000c*/ 	.word	0x00000000
        /*0010*/ 	.short	0x0003
        /*0012*/ 	.short	0x0010
        /*0014*/ 	.byte	0x00, 0xf5, 0x21, 0x00


	//----- nvinfo : EIATTR_KPARAM_INFO
	.align		4
.L_86:
        /*0018*/ 	.byte	0x04, 0x17
        /*001a*/ 	.short	(.L_88 - .L_87)
.L_87:
        /*001c*/ 	.word	0x00000000
        /*0020*/ 	.short	0x0002
        /*0022*/ 	.short	0x0008
        /*0024*/ 	.byte	0x00, 0xf5, 0x21, 0x00


	//----- nvinfo : EIATTR_KPARAM_INFO
	.align		4
.L_88:
        /*0028*/ 	.byte	0x04, 0x17
        /*002a*/ 	.short	(.L_90 - .L_89)
.L_89:
        /*002c*/ 	.word	0x00000000
        /*0030*/ 	.short	0x0001
        /*0032*/ 	.short	0x0004
        /*0034*/ 	.byte	0x00, 0xf0, 0x11, 0x00


	//----- nvinfo : EIATTR_KPARAM_INFO
	.align		4
.L_90:
        /*0038*/ 	.byte	0x04, 0x17
        /*003a*/ 	.short	(.L_92 - .L_91)
.L_91:
        /*003c*/ 	.word	0x00000000
        /*0040*/ 	.short	0x0000
        /*0042*/ 	.short	0x0000
        /*0044*/ 	.byte	0x00, 0xf0, 0x11, 0x00


	//----- nvinfo : EIATTR_SPARSE_MMA_MASK
	.align		4
.L_92:
        /*0048*/ 	.byte	0x03, 0x50
        /*004a*/ 	.short	0x0000


	//----- nvinfo : EIATTR_MAXREG_COUNT
	.align		4
        /*004c*/ 	.byte	0x03, 0x1b
        /*004e*/ 	.short	0x00ff


	//----- nvinfo : EIATTR_MERCURY_ISA_VERSION
	.align		4
        /*0050*/ 	.byte	0x03, 0x5f
        /*0052*/ 	.short	0x0101


	//----- nvinfo : EIATTR_VRC_CTA_INIT_COUNT
	.align		4
        /*0054*/ 	.byte	0x02, 0x4a
	.zero		1
	.zero		1


	//----- nvinfo : EIATTR_EXIT_INSTR_OFFSETS
	.align		4
        /*0058*/ 	.byte	0x04, 0x1c
        /*005a*/ 	.short	(.L_94 - .L_93)


	//   ....[0]....
.L_93:
        /*005c*/ 	.word	0x000000c0


	//   ....[1]....
        /*0060*/ 	.word	0x00000880


	//----- nvinfo : EIATTR_CRS_STACK_SIZE
	.align		4
.L_94:
        /*0064*/ 	.byte	0x04, 0x1e
        /*0066*/ 	.short	(.L_96 - .L_95)
.L_95:
        /*0068*/ 	.word	0x00000000


	//----- nvinfo : EIATTR_CBANK_PARAM_SIZE
	.align		4
.L_96:
        /*006c*/ 	.byte	0x03, 0x19
        /*006e*/ 	.short	0x0018


	//----- nvinfo : EIATTR_PARAM_CBANK
	.align		4
        /*0070*/ 	.byte	0x04, 0x0a
        /*0072*/ 	.short	(.L_98 - .L_97)
	.align		4
.L_97:
        /*0074*/ 	.word	index@(.nv.constant0.computeVarianceEstimates)
        /*0078*/ 	.short	0x0380
        /*007a*/ 	.short	0x0018


	//----- nvinfo : EIATTR_SW_WAR
	.align		4
.L_98:
        /*007c*/ 	.byte	0x04, 0x36
        /*007e*/ 	.short	(.L_100 - .L_99)
.L_99:
        /*0080*/ 	.word	0x00000008
.L_100:


//--------------------- .nv.info._Z28computeVarianceEstimates_optiiPfS_ --------------------------
	.section	.nv.info._Z28computeVarianceEstimates_optiiPfS_,"",@"SHT_CUDA_INFO"
	.sectionflags	@""
	.align	4


	//----- nvinfo : EIATTR_CUDA_API_VERSION
	.align		4
        /*0000*/ 	.byte	0x04, 0x37
        /*0002*/ 	.short	(.L_102 - .L_101)
.L_101:
        /*0004*/ 	.word	0x00000082


	//----- nvinfo : EIATTR_KPARAM_INFO
	.align		4
.L_102:
        /*0008*/ 	.byte	0x04, 0x17
        /*000a*/ 	.short	(.L_104 - .L_103)
.L_103:
        /*000c*/ 	.word	0x00000000
        /*0010*/ 	.short	0x0003
        /*0012*/ 	.short	0x0010
        /*0014*/ 	.byte	0x00, 0xf5, 0x21, 0x00


	//----- nvinfo : EIATTR_KPARAM_INFO
	.align		4
.L_104:
        /*0018*/ 	.byte	0x04, 0x17
        /*001a*/ 	.short	(.L_106 - .L_105)
.L_105:
        /*001c*/ 	.word	0x00000000
        /*0020*/ 	.short	0x0002
        /*0022*/ 	.short	0x0008
        /*0024*/ 	.byte	0x00, 0xf5, 0x21, 0x00


	//----- nvinfo : EIATTR_KPARAM_INFO
	.align		4
.L_106:
        /*0028*/ 	.byte	0x04, 0x17
        /*002a*/ 	.short	(.L_108 - .L_107)
.L_107:
        /*002c*/ 	.word	0x00000000
        /*0030*/ 	.short	0x0001
        /*0032*/ 	.short	0x0004
        /*0034*/ 	.byte	0x00, 0xf0, 0x11, 0x00


	//----- nvinfo : EIATTR_KPARAM_INFO
	.align		4
.L_108:
        /*0038*/ 	.byte	0x04, 0x17
        /*003a*/ 	.short	(.L_110 - .L_109)
.L_109:
        /*003c*/ 	.word	0x00000000
        /*0040*/ 	.short	0x0000
        /*0042*/ 	.short	0x0000
        /*0044*/ 	.byte	0x00, 0xf0, 0x11, 0x00


	//----- nvinfo : EIATTR_SPARSE_MMA_MASK
	.align		4
.L_110:
        /*0048*/ 	.byte	0x03, 0x50
        /*004a*/ 	.short	0x0000


	//----- nvinfo : EIATTR_MAXREG_COUNT
	.align		4
        /*004c*/ 	.byte	0x03, 0x1b
        /*004e*/ 	.short	0x00ff


	//----- nvinfo : EIATTR_NUM_BARRIERS
	.align		4
        /*0050*/ 	.byte	0x02, 0x4c
        /*0052*/ 	.byte	0x01
	.zero		1


	//----- nvinfo : EIATTR_MERCURY_ISA_VERSION
	.align		4
        /*0054*/ 	.byte	0x03, 0x5f
        /*0056*/ 	.short	0x0101


	//----- nvinfo : EIATTR_VRC_CTA_INIT_COUNT
	.align		4
        /*0058*/ 	.byte	0x02, 0x4a
	.zero		1
	.zero		1


	//----- nvinfo : EIATTR_EXIT_INSTR_OFFSETS
	.align		4
        /*005c*/ 	.byte	0x04, 0x1c
        /*005e*/ 	.short	(.L_112 - .L_111)


	//   ....[0]....
.L_111:
        /*0060*/ 	.word	0x00000cc0


	//----- nvinfo : EIATTR_CRS_STACK_SIZE
	.align		4
.L_112:
        /*0064*/ 	.byte	0x04, 0x1e
        /*0066*/ 	.short	(.L_114 - .L_113)
.L_113:
        /*0068*/ 	.word	0x00000000


	//----- nvinfo : EIATTR_CBANK_PARAM_SIZE
	.align		4
.L_114:
        /*006c*/ 	.byte	0x03, 0x19
        /*006e*/ 	.short	0x0018


	//----- nvinfo : EIATTR_PARAM_CBANK
	.align		4
        /*0070*/ 	.byte	0x04, 0x0a
        /*0072*/ 	.short	(.L_116 - .L_115)
	.align		4
.L_115:
        /*0074*/ 	.word	index@(.nv.constant0._Z28computeVarianceEstimates_optiiPfS_)
        /*0078*/ 	.short	0x0380
        /*007a*/ 	.short	0x0018


	//----- nvinfo : EIATTR_SW_WAR
	.align		4
.L_116:
        /*007c*/ 	.byte	0x04, 0x36
        /*007e*/ 	.short	(.L_118 - .L_117)
.L_117:
        /*0080*/ 	.word	0x00000008
.L_118:


//--------------------- .nv.info.normalize        --------------------------
	.section	.nv.info.normalize,"",@"SHT_CUDA_INFO"
	.sectionflags	@""
	.align	4


	//----- nvinfo : EIATTR_CUDA_API_VERSION
	.align		4
        /*0000*/ 	.byte	0x04, 0x37
        /*0002*/ 	.short	(.L_120 - .L_119)
.L_119:
        /*0004*/ 	.word	0x00000082


	//----- nvinfo : EIATTR_KPARAM_INFO
	.align		4
.L_120:
        /*0008*/ 	.byte	0x04, 0x17
        /*000a*/ 	.short	(.L_122 - .L_121)
.L_121:
        /*000c*/ 	.word	0x00000000
        /*0010*/ 	.short	0x0003
        /*0012*/ 	.short	0x0010
        /*0014*/ 	.byte	0x00, 0xf5, 0x21, 0x00


	//----- nvinfo : EIATTR_KPARAM_INFO
	.align		4
.L_122:
        /*0018*/ 	.byte	0x04, 0x17
        /*001a*/ 	.short	(.L_124 - .L_123)
.L_123:
        /*001c*/ 	.word	0x00000000
        /*0020*/ 	.short	0x0002
        /*0022*/ 	.short	0x0008
        /*0024*/ 	.byte	0x00, 0xf5, 0x21, 0x00


	//----- nvinfo : EIATTR_KPARAM_INFO
	.align		4
.L_124:
        /*0028*/ 	.byte	0x04, 0x17
        /*002a*/ 	.short	(.L_126 - .L_125)
.L_125:
        /*002c*/ 	.word	0x00000000
        /*0030*/ 	.short	0x0001
        /*0032*/ 	.short	0x0004
        /*0034*/ 	.byte	0x00, 0xf0, 0x11, 0x00


	//----- nvinfo : EIATTR_KPARAM_INFO
	.align		4
.L_126:
        /*0038*/ 	.byte	0x04, 0x17
        /*003a*/ 	.short	(.L_128 - .L_127)
.L_127:
        /*003c*/ 	.word	0x00000000
        /*0040*/ 	.short	0x0000
        /*0042*/ 	.short	0x0000
        /*0044*/ 	.byte	0x00, 0xf0, 0x11, 0x00


	//----- nvinfo : EIATTR_SPARSE_MMA_MASK
	.align		4
.L_128:
        /*0048*/ 	.byte	0x03, 0x50
        /*004a*/ 	.short	0x0000


	//----- nvinfo : EIATTR_MAXREG_COUNT
	.align		4
        /*004c*/ 	.byte	0x03, 0x1b
        /*004e*/ 	.short	0x00ff


	//----- nvinfo : EIATTR_MERCURY_ISA_VERSION
	.align		4
        /*0050*/ 	.byte	0x03, 0x5f
        /*0052*/ 	.short	0x0101


	//----- nvinfo : EIATTR_VRC_CTA_INIT_COUNT
	.align		4
        /*0054*/ 	.byte	0x02, 0x4a
	.zero		1
	.zero		1


	//----- nvinfo : EIATTR_EXIT_INSTR_OFFSETS
	.align		4
        /*0058*/ 	.byte	0x04, 0x1c
        /*005a*/ 	.short	(.L_130 - .L_129)


	//   ....[0]....
.L_129:
        /*005c*/ 	.word	0x000000c0


	//   ....[1]....
        /*0060*/ 	.word	0x00000350


	//----- nvinfo : EIATTR_CRS_STACK_SIZE
	.align		4
.L_130:
        /*0064*/ 	.byte	0x04, 0x1e
        /*0066*/ 	.short	(.L_132 - .L_131)
.L_131:
        /*0068*/ 	.word	0x00000000


	//----- nvinfo : EIATTR_CBANK_PARAM_SIZE
	.align		4
.L_132:
        /*006c*/ 	.byte	0x03, 0x19
        /*006e*/ 	.short	0x0018


	//----- nvinfo : EIATTR_PARAM_CBANK
	.align		4
        /*0070*/ 	.byte	0x04, 0x0a
        /*0072*/ 	.short	(.L_134 - .L_133)
	.align		4
.L_133:
        /*0074*/ 	.word	index@(.nv.constant0.normalize)
        /*0078*/ 	.short	0x0380
        /*007a*/ 	.short	0x0018


	//----- nvinfo : EIATTR_SW_WAR
	.align		4
.L_134:
        /*007c*/ 	.byte	0x04, 0x36
        /*007e*/ 	.short	(.L_136 - .L_135)
.L_135:
        /*0080*/ 	.word	0x00000008
.L_136:


//--------------------- .nv.info.normalizeToReal  --------------------------
	.section	.nv.info.normalizeToReal,"",@"SHT_CUDA_INFO"
	.sectionflags	@""
	.align	4


	//----- nvinfo : EIATTR_CUDA_API_VERSION
	.align		4
        /*0000*/ 	.byte	0x04, 0x37
        /*0002*/ 	.short	(.L_138 - .L_137)
.L_137:
        /*0004*/ 	.word	0x00000082


	//----- nvinfo : EIATTR_KPARAM_INFO
	.align		4
.L_138:
        /*0008*/ 	.byte	0x04, 0x17
        /*000a*/ 	.short	(.L_140 - .L_139)
.L_139:
        /*000c*/ 	.word	0x00000000
        /*0010*/ 	.short	0x0003
        /*0012*/ 	.short	0x0010
        /*0014*/ 	.byte	0x00, 0xf5, 0x21, 0x00


	//----- nvinfo : EIATTR_KPARAM_INFO
	.align		4
.L_140:
        /*0018*/ 	.byte	0x04, 0x17
        /*001a*/ 	.short	(.L_142 - .L_141)
.L_141:
        /*001c*/ 	.word	0x00000000
        /*0020*/ 	.short	0x0002
        /*0022*/ 	.short	0x0008
        /*0024*/ 	.byte	0x00, 0xf5, 0x21, 0x00


	//----- nvinfo : EIATTR_KPARAM_INFO
	.align		4
.L_142:
        /*0028*/ 	.byte	0x04, 0x17
        /*002a*/ 	.short	(.L_144 - .L_143)
.L_143:
        /*002c*/ 	.word	0x00000000
        /*0030*/ 	.short	0x0001
        /*0032*/ 	.short	0x0004
        /*0034*/ 	.byte	0x00, 0xf0, 0x11, 0x00


	//----- nvinfo : EIATTR_KPARAM_INFO
	.align		4
.L_144:
        /*0038*/ 	.byte	0x04, 0x17
        /*003a*/ 	.short	(.L_146 - .L_145)
.L_145:
        /*003c*/ 	.word	0x00000000
        /*0040*/ 	.short	0x0000
        /*0042*/ 	.short	0x0000
        /*0044*/ 	.byte	0x00, 0xf0, 0x11, 0x00


	//----- nvinfo : EIATTR_SPARSE_MMA_MASK
	.align		4
.L_146:
        /*0048*/ 	.byte	0x03, 0x50
        /*004a*/ 	.short	0x0000


	//----- nvinfo : EIATTR_MAXREG_COUNT
	.align		4
        /*004c*/ 	.byte	0x03, 0x1b
        /*004e*/ 	.short	0x00ff


	//----- nvinfo : EIATTR_MERCURY_ISA_VERSION
	.align		4
        /*0050*/ 	.byte	0x03, 0x5f
        /*0052*/ 	.short	0x0101


	//----- nvinfo : EIATTR_VRC_CTA_INIT_COUNT
	.align		4
        /*0054*/ 	.byte	0x02, 0x4a
	.zero		1
	.zero		1


	//----- nvinfo : EIATTR_EXIT_INSTR_OFFSETS
	.align		4
        /*0058*/ 	.byte	0x04, 0x1c
        /*005a*/ 	.short	(.L_148 - .L_147)


	//   ....[0]....
.L_147:
        /*005c*/ 	.word	0x000000c0


	//   ....[1]....
        /*0060*/ 	.word	0x00000270


	//----- nvinfo : EIATTR_CRS_STACK_SIZE
	.align		4
.L_148:
        /*0064*/ 	.byte	0x04, 0x1e
        /*0066*/ 	.short	(.L_150 - .L_149)
.L_149:
        /*0068*/ 	.word	0x00000000


	//----- nvinfo : EIATTR_CBANK_PARAM_SIZE
	.align		4
.L_150:
        /*006c*/ 	.byte	0x03, 0x19
        /*006e*/ 	.short	0x0018


	//----- nvinfo : EIATTR_PARAM_CBANK
	.align		4
        /*0070*/ 	.byte	0x04, 0x0a
        /*0072*/ 	.short	(.L_152 - .L_151)
	.align		4
.L_151:
        /*0074*/ 	.word	index@(.nv.constant0.normalizeToReal)
        /*0078*/ 	.short	0x0380
        /*007a*/ 	.short	0x0018


	//----- nvinfo : EIATTR_SW_WAR
	.align		4
.L_152:
        /*007c*/ 	.byte	0x04, 0x36
        /*007e*/ 	.short	(.L_154 - .L_153)
.L_153:
        /*0080*/ 	.word	0x00000008
.L_154:


//--------------------- .nv.info.toReal           --------------------------
	.section	.nv.info.toReal,"",@"SHT_CUDA_INFO"
	.sectionflags	@""
	.align	4


	//----- nvinfo : EIATTR_CUDA_API_VERSION
	.align		4
        /*0000*/ 	.byte	0x04, 0x37
        /*0002*/ 	.short	(.L_156 - .L_155)
.L_155:
        /*0004*/ 	.word	0x00000082


	//----- nvinfo : EIATTR_KPARAM_INFO
	.align		4
.L_156:
        /*0008*/ 	.byte	0x04, 0x17
        /*000a*/ 	.short	(.L_158 - .L_157)
.L_157:
        /*000c*/ 	.word	0x00000000
        /*0010*/ 	.short	0x0003
        /*0012*/ 	.short	0x0010
        /*0014*/ 	.byte	0x00, 0xf5, 0x21, 0x00


	//----- nvinfo : EIATTR_KPARAM_INFO
	.align		4
.L_158:
        /*0018*/ 	.byte	0x04, 0x17
        /*001a*/ 	.short	(.L_160 - .L_159)
.L_159:
        /*001c*/ 	.word	0x00000000
        /*0020*/ 	.short	0x0002
        /*0022*/ 	.short	0x0008
        /*0024*/ 	.byte	0x00, 0xf5, 0x21, 0x00


	//----- nvinfo : EIATTR_KPARAM_INFO
	.align		4
.L_160:
        /*0028*/ 	.byte	0x04, 0x17
        /*002a*/ 	.short	(.L_162 - .L_161)
.L_161:
        /*002c*/ 	.word	0x00000000
        /*0030*/ 	.short	0x0001
        /*0032*/ 	.short	0x0004
        /*0034*/ 	.byte	0x00, 0xf0, 0x11, 0x00


	//----- nvinfo : EIATTR_KPARAM_INFO
	.align		4
.L_162:
        /*0038*/ 	.byte	0x04, 0x17
        /*003a*/ 	.short	(.L_164 - .L_163)
.L_163:
        /*003c*/ 	.word	0x00000000
        /*0040*/ 	.short	0x0000
        /*0042*/ 	.short	0x0000
        /*0044*/ 	.byte	0x00, 0xf0, 0x11, 0x00


	//----- nvinfo : EIATTR_SPARSE_MMA_MASK
	.align		4
.L_164:
        /*0048*/ 	.byte	0x03, 0x50
        /*004a*/ 	.short	0x0000


	//----- nvinfo : EIATTR_MAXREG_COUNT
	.align		4
        /*004c*/ 	.byte	0x03, 0x1b
        /*004e*/ 	.short	0x00ff


	//----- nvinfo : EIATTR_MERCURY_ISA_VERSION
	.align		4
        /*0050*/ 	.byte	0x03, 0x5f
        /*0052*/ 	.short	0x0101


	//----- nvinfo : EIATTR_VRC_CTA_INIT_COUNT
	.align		4
        /*0054*/ 	.byte	0x02, 0x4a
	.zero		1
	.zero		1


	//----- nvinfo : EIATTR_EXIT_INSTR_OFFSETS
	.align		4
        /*0058*/ 	.byte	0x04, 0x1c
        /*005a*/ 	.short	(.L_166 - .L_165)


	//   ....[0]....
.L_165:
        /*005c*/ 	.word	0x000000c0


	//   ....[1]....
        /*0060*/ 	.word	0x00000160


	//----- nvinfo : EIATTR_CBANK_PARAM_SIZE
	.align		4
.L_166:
        /*0064*/ 	.byte	0x03, 0x19
        /*0066*/ 	.short	0x0018


	//----- nvinfo : EIATTR_PARAM_CBANK
	.align		4
        /*0068*/ 	.byte	0x04, 0x0a
        /*006a*/ 	.short	(.L_168 - .L_167)
	.align		4
.L_167:
        /*006c*/ 	.word	index@(.nv.constant0.toReal)
        /*0070*/ 	.short	0x0380
        /*0072*/ 	.short	0x0018


	//----- nvinfo : EIATTR_SW_WAR
	.align		4
.L_168:
        /*0074*/ 	.byte	0x04, 0x36
        /*0076*/ 	.short	(.L_170 - .L_169)
.L_169:
        /*0078*/ 	.word	0x00000008
.L_170:


//--------------------- .nv.info.toComplex        --------------------------
	.section	.nv.info.toComplex,"",@"SHT_CUDA_INFO"
	.sectionflags	@""
	.align	4


	//----- nvinfo : EIATTR_CUDA_API_VERSION
	.align		4
        /*0000*/ 	.byte	0x04, 0x37
        /*0002*/ 	.short	(.L_172 - .L_171)
.L_171:
        /*0004*/ 	.word	0x00000082


	//----- nvinfo : EIATTR_KPARAM_INFO
	.align		4
.L_172:
        /*0008*/ 	.byte	0x04, 0x17
        /*000a*/ 	.short	(.L_174 - .L_173)
.L_173:
        /*000c*/ 	.word	0x00000000
        /*0010*/ 	.short	0x0003
        /*0012*/ 	.short	0x0010
        /*0014*/ 	.byte	0x00, 0xf5, 0x21, 0x00


	//----- nvinfo : EIATTR_KPARAM_INFO
	.align		4
.L_174:
        /*0018*/ 	.byte	0x04, 0x17
        /*001a*/ 	.short	(.L_176 - .L_175)
.L_175:
        /*001c*/ 	.word	0x00000000
        /*0020*/ 	.short	0x0002
        /*0022*/ 	.short	0x0008
        /*0024*/ 	.byte	0x00, 0xf5, 0x21, 0x00


	//----- nvinfo : EIATTR_KPARAM_INFO
	.align		4
.L_176:
        /*0028*/ 	.byte	0x04, 0x17
        /*002a*/ 	.short	(.L_178 - .L_177)
.L_177:
        /*002c*/ 	.word	0x00000000
        /*0030*/ 	.short	0x0001
        /*0032*/ 	.short	0x0004
        /*0034*/ 	.byte	0x00, 0xf0, 0x11, 0x00


	//----- nvinfo : EIATTR_KPARAM_INFO
	.align		4
.L_178:
        /*0038*/ 	.byte	0x04, 0x17
        /*003a*/ 	.short	(.L_180 - .L_179)
.L_179:
        /*003c*/ 	.word	0x00000000
        /*0040*/ 	.short	0x0000
        /*0042*/ 	.short	0x0000
        /*0044*/ 	.byte	0x00, 0xf0, 0x11, 0x00


	//----- nvinfo : EIATTR_SPARSE_MMA_MASK
	.align		4
.L_180:
        /*0048*/ 	.byte	0x03, 0x50
        /*004a*/ 	.short	0x0000


	//----- nvinfo : EIATTR_MAXREG_COUNT
	.align		4
        /*004c*/ 	.byte	0x03, 0x1b
        /*004e*/ 	.short	0x00ff


	//----- nvinfo : EIATTR_MERCURY_ISA_VERSION
	.align		4
        /*0050*/ 	.byte	0x03, 0x5f
        /*0052*/ 	.short	0x0101


	//----- nvinfo : EIATTR_VRC_CTA_INIT_COUNT
	.align		4
        /*0054*/ 	.byte	0x02, 0x4a
	.zero		1
	.zero		1


	//----- nvinfo : EIATTR_EXIT_INSTR_OFFSETS
	.align		4
        /*0058*/ 	.byte	0x04, 0x1c
        /*005a*/ 	.short	(.L_182 - .L_181)


	//   ....[0]....
.L_181:
        /*005c*/ 	.word	0x000000c0


	//   ....[1]....
        /*0060*/ 	.word	0x00000170


	//----- nvinfo : EIATTR_CBANK_PARAM_SIZE
	.align		4
.L_182:
        /*0064*/ 	.byte	0x03, 0x19
        /*0066*/ 	.short	0x0018


	//----- nvinfo : EIATTR_PARAM_CBANK
	.align		4
        /*0068*/ 	.byte	0x04, 0x0a
        /*006a*/ 	.short	(.L_184 - .L_183)
	.align		4
.L_183:
        /*006c*/ 	.word	index@(.nv.constant0.toComplex)
        /*0070*/ 	.short	0x0380
        /*0072*/ 	.short	0x0018


	//----- nvinfo : EIATTR_SW_WAR
	.align		4
.L_184:
        /*0074*/ 	.byte	0x04, 0x36
        /*0076*/ 	.short	(.L_186 - .L_185)
.L_185:
        /*0078*/ 	.word	0x00000008
.L_186:


//--------------------- .nv.info.scaleWithVariances --------------------------
	.section	.nv.info.scaleWithVariances,"",@"SHT_CUDA_INFO"
	.sectionflags	@""
	.align	4


	//----- nvinfo : EIATTR_CUDA_API_VERSION
	.align		4
        /*0000*/ 	.byte	0x04, 0x37
        /*0002*/ 	.short	(.L_188 - .L_187)
.L_187:
        /*0004*/ 	.word	0x00000082


	//----- nvinfo : EIATTR_KPARAM_INFO
	.align		4
.L_188:
        /*0008*/ 	.byte	0x04, 0x17
        /*000a*/ 	.short	(.L_190 - .L_189)
.L_189:
        /*000c*/ 	.word	0x00000000
        /*0010*/ 	.short	0x0005
        /*0012*/ 	.short	0x0020
        /*0014*/ 	.byte	0x00, 0xf5, 0x21, 0x00


	//----- nvinfo : EIATTR_KPARAM_INFO
	.align		4
.L_190:
        /*0018*/ 	.byte	0x04, 0x17
        /*001a*/ 	.short	(.L_192 - .L_191)
.L_191:
        /*001c*/ 	.word	0x00000000
        /*0020*/ 	.short	0x0004
        /*0022*/ 	.short	0x0018
        /*0024*/ 	.byte	0x00, 0xf5, 0x21, 0x00


	//----- nvinfo : EIATTR_KPARAM_INFO
	.align		4
.L_192:
        /*0028*/ 	.byte	0x04, 0x17
        /*002a*/ 	.short	(.L_194 - .L_193)
.L_193:
        /*002c*/ 	.word	0x00000000
        /*0030*/ 	.short	0x0003
        /*0032*/ 	.short	0x0010
        /*0034*/ 	.byte	0x00, 0xf5, 0x21, 0x00


	//----- nvinfo : EIATTR_KPARAM_INFO
	.align		4
.L_194:
        /*0038*/ 	.byte	0x04, 0x17
        /*003a*/ 	.short	(.L_196 - .L_195)
.L_195:
        /*003c*/ 	.word	0x00000000
        /*0040*/ 	.short	0x0002
        /*0042*/ 	.short	0x0008
        /*0044*/ 	.byte	0x00, 0xf5, 0x21, 0x00


	//----- nvinfo : EIATTR_KPARAM_INFO
	.align		4
.L_196:
        /*0048*/ 	.byte	0x04, 0x17
        /*004a*/ 	.short	(.L_198 - .L_197)
.L_197:
        /*004c*/ 	.word	0x00000000
        /*0050*/ 	.short	0x0001
        /*0052*/ 	.short	0x0004
        /*0054*/ 	.byte	0x00, 0xf0, 0x11, 0x00


	//----- nvinfo : EIATTR_KPARAM_INFO
	.align		4
.L_198:
        /*0058*/ 	.byte	0x04, 0x17
        /*005a*/ 	.short	(.L_200 - .L_199)
.L_199:
        /*005c*/ 	.word	0x00000000
        /*0060*/ 	.short	0x0000
        /*0062*/ 	.short	0x0000
        /*0064*/ 	.byte	0x00, 0xf0, 0x11, 0x00


	//----- nvinfo : EIATTR_SPARSE_MMA_MASK
	.align		4
.L_200:
        /*0068*/ 	.byte	0x03, 0x50
        /*006a*/ 	.short	0x0000


	//----- nvinfo : EIATTR_MAXREG_COUNT
	.align		4
        /*006c*/ 	.byte	0x03, 0x1b
        /*006e*/ 	.short	0x00ff


	//----- nvinfo : EIATTR_MERCURY_ISA_VERSION
	.align		4
        /*0070*/ 	.byte	0x03, 0x5f
        /*0072*/ 	.short	0x0101


	//----- nvinfo : EIATTR_VRC_CTA_INIT_COUNT
	.align		4
        /*0074*/ 	.byte	0x02, 0x4a
	.zero		1
	.zero		1


	//----- nvinfo : EIATTR_EXIT_INSTR_OFFSETS
	.align		4
        /*0078*/ 	.byte	0x04, 0x1c
        /*007a*/ 	.short	(.L_202 - .L_201)


	//   ....[0]....
.L_201:
        /*007c*/ 	.word	0x000000c0


	//   ....[1]....
        /*0080*/ 	.word	0x000002f0


	//----- nvinfo : EIATTR_CRS_STACK_SIZE
	.align		4
.L_202:
        /*0084*/ 	.byte	0x04, 0x1e
        /*0086*/ 	.short	(.L_204 - .L_203)
.L_203:
        /*0088*/ 	.word	0x00000000


	//----- nvinfo : EIATTR_CBANK_PARAM_SIZE
	.align		4
.L_204:
        /*008c*/ 	.byte	0x03, 0x19
        /*008e*/ 	.short	0x0028


	//----- nvinfo : EIATTR_PARAM_CBANK
	.align		4
        /*0090*/ 	.byte	0x04, 0x0a
        /*0092*/ 	.short	(.L_206 - .L_205)
	.align		4
.L_205:
        /*0094*/ 	.word	index@(.nv.constant0.scaleWithVariances)
        /*0098*/ 	.short	0x0380
        /*009a*/ 	.short	0x0028


	//----- nvinfo : EIATTR_SW_WAR
	.align		4
.L_206:
        /*009c*/ 	.byte	0x04, 0x36
        /*009e*/ 	.short	(.L_208 - .L_207)
.L_207:
        /*00a0*/ 	.word	0x00000008
.L_208:


//--------------------- .nv.info.computeSquaredMagnitudes --------------------------
	.section	.nv.info.computeSquaredMagnitudes,"",@"SHT_CUDA_INFO"
	.sectionflags	@""
	.align	4


	//----- nvinfo : EIATTR_CUDA_API_VERSION
	.align		4
        /*0000*/ 	.byte	0x04, 0x37
        /*0002*/ 	.short	(.L_210 - .L_209)
.L_209:
        /*0004*/ 	.word	0x00000082


	//----- nvinfo : EIATTR_KPARAM_INFO
	.align		4
.L_210:
        /*0008*/ 	.byte	0x04, 0x17
        /*000a*/ 	.short	(.L_212 - .L_211)
.L_211:
        /*000c*/ 	.word	0x00000000
        /*0010*/ 	.short	0x0003
        /*0012*/ 	.short	0x0010
        /*0014*/ 	.byte	0x00, 0xf5, 0x21, 0x00


	//----- nvinfo : EIATTR_KPARAM_INFO
	.align		4
.L_212:
        /*0018*/ 	.byte	0x04, 0x17
        /*001a*/ 	.short	(.L_214 - .L_213)
.L_213:
        /*001c*/ 	.word	0x00000000
        /*0020*/ 	.short	0x0002
        /*0022*/ 	.short	0x0008
        /*0024*/ 	.byte	0x00, 0xf5, 0x21, 0x00


	//----- nvinfo : EIATTR_KPARAM_INFO
	.align		4
.L_214:
        /*0028*/ 	.byte	0x04, 0x17
        /*002a*/ 	.short	(.L_216 - .L_215)
.L_215:
        /*002c*/ 	.word	0x00000000
        /*0030*/ 	.short	0x0001
        /*0032*/ 	.short	0x0004
        /*0034*/ 	.byte	0x00, 0xf0, 0x11, 0x00


	//----- nvinfo : EIATTR_KPARAM_INFO
	.align		4
.L_216:
        /*0038*/ 	.byte	0x04, 0x17
        /*003a*/ 	.short	(.L_218 - .L_217)
.L_217:
        /*003c*/ 	.word	0x00000000
        /*0040*/ 	.short	0x0000
        /*0042*/ 	.short	0x0000
        /*0044*/ 	.byte	0x00, 0xf0, 0x11, 0x00


	//----- nvinfo : EIATTR_SPARSE_MMA_MASK
	.align		4
.L_218:
        /*0048*/ 	.byte	0x03, 0x50
        /*004a*/ 	.short	0x0000


	//----- nvinfo : EIATTR_MAXREG_COUNT
	.align		4
        /*004c*/ 	.byte	0x03, 0x1b
        /*004e*/ 	.short	0x00ff


	//----- nvinfo : EIATTR_MERCURY_ISA_VERSION
	.align		4
        /*0050*/ 	.byte	0x03, 0x5f
        /*0052*/ 	.short	0x0101


	//----- nvinfo : EIATTR_VRC_CTA_INIT_COUNT
	.align		4
        /*0054*/ 	.byte	0x02, 0x4a
	.zero		1
	.zero		1


	//----- nvinfo : EIATTR_EXIT_INSTR_OFFSETS
	.align		4
        /*0058*/ 	.byte	0x04, 0x1c
        /*005a*/ 	.short	(.L_220 - .L_219)


	//   ....[0]....
.L_219:
        /*005c*/ 	.word	0x000000c0


	//   ....[1]....
        /*0060*/ 	.word	0x00000190


	//----- nvinfo : EIATTR_CBANK_PARAM_SIZE
	.align		4
.L_220:
        /*0064*/ 	.byte	0x03, 0x19
        /*0066*/ 	.short	0x0018


	//----- nvinfo : EIATTR_PARAM_CBANK
	.align		4
        /*0068*/ 	.byte	0x04, 0x0a
        /*006a*/ 	.short	(.L_222 - .L_221)
	.align		4
.L_221:
        /*006c*/ 	.word	index@(.nv.constant0.computeSquaredMagnitudes)
        /*0070*/ 	.short	0x0380
        /*0072*/ 	.short	0x0018


	//----- nvinfo : EIATTR_SW_WAR
	.align		4
.L_222:
        /*0074*/ 	.byte	0x04, 0x36
        /*0076*/ 	.short	(.L_224 - .L_223)
.L_223:
        /*0078*/ 	.word	0x00000008
.L_224:


//--------------------- .nv.callgraph             --------------------------
	.section	.nv.callgraph,"",@"SHT_CUDA_CALLGRAPH"
	.align	4
	.sectionentsize	8
	.align		4
        /*0000*/ 	.word	0x00000000
	.align		4
        /*0004*/ 	.word	0xffffffff
	.align		4
        /*0008*/ 	.word	0x00000000
	.align		4
        /*000c*/ 	.word	0xfffffffe
	.align		4
        /*0010*/ 	.word	0x00000000
	.align		4
        /*0014*/ 	.word	0xfffffffd
	.align		4
        /*0018*/ 	.word	0x00000000
	.align		4
        /*001c*/ 	.word	0xfffffffc


//--------------------- .nv.constant3             --------------------------
	.section	.nv.constant3,"a",@progbits
	.align	4
.nv.constant3:
	.type		filter,@object
	.size		filter,(.L_0 - filter)
filter:
        /*0000*/ 	.byte	0x03, 0x00, 0x00, 0x00, 0x05, 0x00, 0x00, 0x00, 0x07, 0x00, 0x00, 0x00, 0x09, 0x00, 0x00, 0x00
.L_0:


//--------------------- .text.computeVarianceZeroMean --------------------------
	.section	.text.computeVarianceZeroMean,"ax",@progbits
	.align	128
        .global         computeVarianceZeroMean
        .type           computeVarianceZeroMean,@function
        .size           computeVarianceZeroMean,(.L_x_111 - computeVarianceZeroMean)
        .other          computeVarianceZeroMean,@"STO_CUDA_ENTRY STV_DEFAULT"
computeVarianceZeroMean:
.text.computeVarianceZeroMean:
[----:B------:R-:W-:Y:S01]  /*0000*/  LDC R1, c[0x0][0x37c] ;  /* 0x0000df00ff017b82 */ /* 0x000fe20000000800 */
[----:B------:R-:W0:Y:S07]  /*0010*/  S2R R2, SR_TID.X ;  /* 0x0000000000027919 */ /* 0x000e2e0000002100 */
[----:B------:R-:W1:Y:S01]  /*0020*/  LDC R0, c[0x0][0x380] ;  /* 0x0000e000ff007b82 */ /* 0x000e620000000800 */
[----:B0-----:R-:W-:-:S04]  /*0030*/  I2FP.F32.U32 R3, R2 ;  /* 0x0000000200037245 */ /* 0x001fc80000201000 */
[----:B-1----:R-:W-:-:S13]  /*0040*/  FSETP.GEU.AND P0, PT, R3, R0, PT ;  /* 0x000000000300720b */ /* 0x002fda0003f0e000 */
[----:B------:R-:W-:Y:S05]  /*0050*/  @P0 EXIT ;  /* 0x000000000000094d */ /* 0x000fea0003800000 */
[----:B------:R-:W0:Y:S01]  /*0060*/  LDC.64 R6, c[0x0][0x390] ;  /* 0x0000e400ff067b82 */ /* 0x000e220000000a00 */
[----:B------:R-:W-:Y:S01]  /*0070*/  BSSY.RECONVERGENT B0, `(.L_x_0) ;  /* 0x000000b000007945 */ /* 0x000fe20003800200 */
[----:B------:R-:W-:Y:S01]  /*0080*/  IMAD.MOV.U32 R8, RZ, RZ, RZ ;  /* 0x000000ffff087224 */ /* 0x000fe200078e00ff */
[----:B------:R-:W1:Y:S01]  /*0090*/  LDCU.64 UR6, c[0x0][0x358] ;  /* 0x00006b00ff0677ac */ /* 0x000e620008000a00 */
[----:B------:R-:W-:-:S07]  /*00a0*/  IMAD.MOV.U32 R3, RZ, RZ, R2 ;  /* 0x000000ffff037224 */ /* 0x000fce00078e0002 */
.L_x_1:
[----:B0-----:R-:W-:-:S06]  /*00b0*/  IMAD.WIDE.U32 R4, R3, 0x4, R6 ;  /* 0x0000000403047825 */ /* 0x001fcc00078e0006 */
[----:B-1----:R-:W2:Y:S01]  /*00c0*/  LDG.E R5, desc[UR6][R4.64] ;  /* 0x0000000604057981 */ /* 0x002ea2000c1e1900 */
[----:B------:R-:W-:-:S05]  /*00d0*/  VIADD R3, R3, 0x400 ;  /* 0x0000040003037836 */ /* 0x000fca0000000000 */
[----:B------:R-:W-:-:S04]  /*00e0*/  I2FP.F32.U32 R9, R3 ;  /* 0x0000000300097245 */ /* 0x000fc80000201000 */
[----:B------:R-:W-:Y:S01]  /*00f0*/  FSETP.GEU.AND P0, PT, R9, R0, PT ;  /* 0x000000000900720b */ /* 0x000fe20003f0e000 */
[----:B--2---:R-:W-:-:S12]  /*0100*/  FFMA R8, R5, R5, R8 ;  /* 0x0000000505087223 */ /* 0x004fd80000000008 */
[----:B------:R-:W-:Y:S05]  /*0110*/  @!P0 BRA `(.L_x_1) ;  /* 0xfffffffc00e48947 */ /* 0x000fea000383ffff */
[----:B------:R-:W-:Y:S05]  /*0120*/  BSYNC.RECONVERGENT B0 ;  /* 0x0000000000007941 */ /* 0x000fea0003800200 */
.L_x_0:
[----:B------:R-:W0:Y:S01]  /*0130*/  S2UR UR5, SR_CgaCtaId ;  /* 0x00000000000579c3 */ /* 0x000e220000008800 */
[----:B------:R-:W-:Y:S01]  /*0140*/  UMOV UR4, 0x400 ;  /* 0x0000040000047882 */ /* 0x000fe20000000000 */
[C---:B------:R-:W-:Y:S02]  /*0150*/  ISETP.GT.U32.AND P0, PT, R2.reuse, 0x1ff, PT ;  /* 0x000001ff0200780c */ /* 0x040fe40003f04070 */
[----:B------:R-:W-:Y:S01]  /*0160*/  ISETP.GT.U32.AND P1, PT, R2, 0xff, PT ;  /* 0x000000ff0200780c */ /* 0x000fe20003f24070 */
[----:B0-----:R-:W-:-:S06]  /*0170*/  ULEA UR4, UR5, UR4, 0x18 ;  /* 0x0000000405047291 */ /* 0x001fcc000f8ec0ff */
[----:B------:R-:W-:-:S05]  /*0180*/  LEA R3, R2, UR4, 0x2 ;  /* 0x0000000402037c11 */ /* 0x000fca000f8e10ff */
[----:B------:R-:W-:Y:S01]  /*0190*/  STS [R3], R8 ;  /* 0x0000000803007388 */ /* 0x000fe20000000800 */
[----:B------:R-:W-:Y:S06]  /*01a0*/  BAR.SYNC.DEFER_BLOCKING 0x0 ;  /* 0x0000000000007b1d */ /* 0x000fec0000010000 */
[----:B------:R-:W-:Y:S04]  /*01b0*/  @!P0 LDS R4, [R3+0x800] ;  /* 0x0008000003048984 */ /* 0x000fe80000000800 */
[----:B------:R-:W0:Y:S02]  /*01c0*/  @!P0 LDS R5, [R3] ;  /* 0x0000000003058984 */ /* 0x000e240000000800 */
[----:B0-----:R-:W-:-:S05]  /*01d0*/  @!P0 FADD R4, R4, R5 ;  /* 0x0000000504048221 */ /* 0x001fca0000000000 */
[----:B------:R-:W-:Y:S01]  /*01e0*/  @!P0 STS [R3], R4 ;  /* 0x0000000403008388 */ /* 0x000fe20000000800 */
[----:B------:R-:W-:Y:S01]  /*01f0*/  BAR.SYNC.DEFER_BLOCKING 0x0 ;  /* 0x0000000000007b1d */ /* 0x000fe20000010000 */
[----:B------:R-:W-:-:S05]  /*0200*/  ISETP.GT.U32.AND P0, PT, R2, 0x7f, PT ;  /* 0x0000007f0200780c */ /* 0x000fca0003f04070 */
        /* <DEDUP_REMOVED lines=41> */
[----:B------:R-:W-:-:S05]  /*04a0*/  ISETP.NE.AND P1, PT, R2, RZ, PT ;  /* 0x000000ff0200720c */ /* 0x000fca0003f25270 */
[----:B------:R-:W-:Y:S04]  /*04b0*/  @!P0 LDS R5, [R3+0x8] ;  /* 0x0000080003058984 */ /* 0x000fe80000000800 */
[----:B------:R-:W0:Y:S02]  /*04c0*/  @!P0 LDS R8, [R3] ;  /* 0x0000000003088984 */ /* 0x000e240000000800 */
[----:B0-----:R-:W-:-:S05]  /*04d0*/  @!P0 FADD R8, R5, R8 ;  /* 0x0000000805088221 */ /* 0x001fca0000000000 */
[----:B------:R-:W-:Y:S01]  /*04e0*/  @!P0 STS [R3], R8 ;  /* 0x0000000803008388 */ /* 0x000fe20000000800 */
[----:B------:R-:W-:Y:S06]  /*04f0*/  BAR.SYNC.DEFER_BLOCKING 0x0 ;  /* 0x0000000000007b1d */ /* 0x000fec0000010000 */
[----:B------:R-:W-:Y:S04]  /*0500*/  @!P1 LDS R2, [UR4+0x4] ;  /* 0x00000404ff029984 */ /* 0x000fe80008000800 */
[----:B------:R-:W0:Y:S02]  /*0510*/  @!P1 LDS R5, [R3] ;  /* 0x0000000003059984 */ /* 0x000e240000000800 */
[----:B0-----:R-:W-:-:S05]  /*0520*/  @!P1 FADD R2, R2, R5 ;  /* 0x0000000502029221 */ /* 0x001fca0000000000 */
[----:B------:R0:W-:Y:S01]  /*0530*/  @!P1 STS [R3], R2 ;  /* 0x0000000203009388 */ /* 0x0001e20000000800 */
[----:B------:R-:W-:Y:S06]  /*0540*/  BAR.SYNC.DEFER_BLOCKING 0x0 ;  /* 0x0000000000007b1d */ /* 0x000fec0000010000 */
[----:B------:R-:W-:Y:S05]  /*0550*/  @P1 EXIT ;  /* 0x000000000000194d */ /* 0x000fea0003800000 */
[----:B0-----:R-:W0:Y:S01]  /*0560*/  LDS R3, [UR4] ;  /* 0x00000004ff037984 */ /* 0x001e220008000800 */
[----:B------:R-:W-:-:S04]  /*0570*/  FADD R5, R0, -1 ;  /* 0xbf80000000057421 */ /* 0x000fc80000000000 */
[----:B------:R-:W1:Y:S02]  /*0580*/  MUFU.RCP R2, R5 ;  /* 0x0000000500027308 */ /* 0x000e640000001000 */
[----:B-1----:R-:W-:-:S04]  /*0590*/  FFMA R7, -R5, R2, 1 ;  /* 0x3f80000005077423 */ /* 0x002fc80000000102 */
[----:B------:R-:W-:Y:S01]  /*05a0*/  FFMA R7, R2, R7, R2 ;  /* 0x0000000702077223 */ /* 0x000fe20000000002 */
[----:B0-----:R-:W-:-:S04]  /*05b0*/  FMUL R0, R3, R0 ;  /* 0x0000000003007220 */ /* 0x001fc80000400000 */
[----:B------:R-:W0:Y:S01]  /*05c0*/  FCHK P0, R0, R5 ;  /* 0x0000000500007302 */ /* 0x000e220000000000 */
[----:B------:R-:W-:-:S04]  /*05d0*/  FFMA R2, R0, R7, RZ ;  /* 0x0000000700027223 */ /* 0x000fc800000000ff */
[----:B------:R-:W-:-:S04]  /*05e0*/  FFMA R3, -R5, R2, R0 ;  /* 0x0000000205037223 */ /* 0x000fc80000000100 */
[----:B------:R-:W-:Y:S01]  /*05f0*/  FFMA R7, R7, R3, R2 ;  /* 0x0000000307077223 */ /* 0x000fe20000000002 */
[----:B0-----:R-:W-:Y:S06]  /*0600*/  @!P0 BRA `(.L_x_2) ;  /* 0x0000000000088947 */ /* 0x001fec0003800000 */
[----:B------:R-:W-:-:S07]  /*0610*/  MOV R2, 0x630 ;  /* 0x0000063000027802 */ /* 0x000fce0000000f00 */
[----:B------:R-:W-:Y:S05]  /*0620*/  CALL.REL.NOINC `($__internal_0_$__cuda_sm3x_div_rn_noftz_f32_slowpath) ;  /* 0x00000000000c7944 */ /* 0x000fea0003c00000 */
.L_x_2:
[----:B------:R-:W0:Y:S02]  /*0630*/  LDC.64 R2, c[0x0][0x388] ;  /* 0x0000e200ff027b82 */ /* 0x000e240000000a00 */
[----:B0-----:R-:W-:Y:S01]  /*0640*/  STG.E desc[UR6][R2.64], R7 ;  /* 0x0000000702007986 */ /* 0x001fe2000c101906 */
[----:B------:R-:W-:Y:S05]  /*0650*/  EXIT ;  /* 0x000000000000794d */ /* 0x000fea0003800000 */
        .weak           $__internal_0_$__cuda_sm3x_div_rn_noftz_f32_slowpath
        .type           $__internal_0_$__cuda_sm3x_div_rn_noftz_f32_slowpath,@function
        .size           $__internal_0_$__cuda_sm3x_div_rn_noftz_f32_slowpath,(.L_x_111 - $__internal_0_$__cuda_sm3x_div_rn_noftz_f32_slowpath)
$__internal_0_$__cuda_sm3x_div_rn_noftz_f32_slowpath:
[----:B------:R-:W-:Y:S01]  /*0660*/  SHF.R.U32.HI R4, RZ, 0x17, R5 ;  /* 0x00000017ff047819 */ /* 0x000fe20000011605 */
[--C-:B------:R-:W-:Y:S01]  /*0670*/  IMAD.MOV.U32 R7, RZ, RZ, R0.reuse ;  /* 0x000000ffff077224 */ /* 0x100fe200078e0000 */
[----:B------:R-:W-:Y:S02]  /*0680*/  SHF.R.U32.HI R3, RZ, 0x17, R0 ;  /* 0x00000017ff037819 */ /* 0x000fe40000011600 */
[----:B------:R-:W-:Y:S02]  /*0690*/  LOP3.LUT R6, R4, 0xff, RZ, 0xc0, !PT ;  /* 0x000000ff04067812 */ /* 0x000fe400078ec0ff */
[----:B------:R-:W-:-:S03]  /*06a0*/  LOP3.LUT R4, R3, 0xff, RZ, 0xc0, !PT ;  /* 0x000000ff03047812 */ /* 0x000fc600078ec0ff */
[----:B------:R-:W-:Y:S02]  /*06b0*/  VIADD R10, R6, 0xffffffff ;  /* 0xffffffff060a7836 */ /* 0x000fe40000000000 */
[----:B------:R-:W-:-:S03]  /*06c0*/  VIADD R9, R4, 0xffffffff ;  /* 0xffffffff04097836 */ /* 0x000fc60000000000 */
[----:B------:R-:W-:-:S04]  /*06d0*/  ISETP.GT.U32.AND P0, PT, R10, 0xfd, PT ;  /* 0x000000fd0a00780c */ /* 0x000fc80003f04070 */
[----:B------:R-:W-:-:S13]  /*06e0*/  ISETP.GT.U32.OR P0, PT, R9, 0xfd, P0 ;  /* 0x000000fd0900780c */ /* 0x000fda0000704470 */
[----:B------:R-:W-:Y:S01]  /*06f0*/  @!P0 IMAD.MOV.U32 R8, RZ, RZ, RZ ;  /* 0x000000ffff088224 */ /* 0x000fe200078e00ff */
[----:B------:R-:W-:Y:S06]  /*0700*/  @!P0 BRA `(.L_x_3) ;  /* 0x0000000000608947 */ /* 0x000fec0003800000 */
[----:B------:R-:W-:Y:S01]  /*0710*/  FSETP.GTU.FTZ.AND P0, PT, |R0|, +INF , PT ;  /* 0x7f8000000000780b */ /* 0x000fe20003f1c200 */
[----:B------:R-:W-:Y:S01]  /*0720*/  IMAD.MOV.U32 R3, RZ, RZ, R5 ;  /* 0x000000ffff037224 */ /* 0x000fe200078e0005 */
[----:B------:R-:W-:-:S04]  /*0730*/  FSETP.GTU.FTZ.AND P1, PT, |R5|, +INF , PT ;  /* 0x7f8000000500780b */ /* 0x000fc80003f3c200 */
[----:B------:R-:W-:-:S13]  /*0740*/  PLOP3.LUT P0, PT, P0, P1, PT, 0xf8, 0x8f ;  /* 0x00000000008f781c */ /* 0x000fda0000703f70 */
[----:B------:R-:W-:Y:S05]  /*0750*/  @P0 BRA `(.L_x_4) ;  /* 0x0000000400440947 */ /* 0x000fea0003800000 */
[----:B------:R-:W-:-:S13]  /*0760*/  LOP3.LUT P0, RZ, R5, 0x7fffffff, R7, 0xc8, !PT ;  /* 0x7fffffff05ff7812 */ /* 0x000fda000780c807 */
[----:B------:R-:W-:Y:S05]  /*0770*/  @!P0 BRA `(.L_x_5) ;  /* 0x0000000400348947 */ /* 0x000fea0003800000 */
[C---:B------:R-:W-:Y:S02]  /*0780*/  FSETP.NEU.FTZ.AND P2, PT, |R0|.reuse, +INF , PT ;  /* 0x7f8000000000780b */ /* 0x040fe40003f5d200 */
[----:B------:R-:W-:Y:S02]  /*0790*/  FSETP.NEU.FTZ.AND P1, PT, |R3|, +INF , PT ;  /* 0x7f8000000300780b */ /* 0x000fe40003f3d200 */
[----:B------:R-:W-:-:S11]  /*07a0*/  FSETP.NEU.FTZ.AND P0, PT, |R0|, +INF , PT ;  /* 0x7f8000000000780b */ /* 0x000fd60003f1d200 */
[----:B------:R-:W-:Y:S05]  /*07b0*/  @!P1 BRA !P2, `(.L_x_5) ;  /* 0x0000000400249947 */ /* 0x000fea0005000000 */
[----:B------:R-:W-:-:S04]  /*07c0*/  LOP3.LUT P2, RZ, R7, 0x7fffffff, RZ, 0xc0, !PT ;  /* 0x7fffffff07ff7812 */ /* 0x000fc8000784c0ff */
[----:B------:R-:W-:-:S13]  /*07d0*/  PLOP3.LUT P1, PT, P1, P2, PT, 0x2f, 0xf2 ;  /* 0x0000000000f2781c */ /* 0x000fda0000f24577 */
[----:B------:R-:W-:Y:S05]  /*07e0*/  @P1 BRA `(.L_x_6) ;  /* 0x0000000400101947 */ /* 0x000fea0003800000 */
[----:B------:R-:W-:-:S04]  /*07f0*/  LOP3.LUT P1, RZ, R5, 0x7fffffff, RZ, 0xc0, !PT ;  /* 0x7fffffff05ff7812 */ /* 0x000fc8000782c0ff */
[----:B------:R-:W-:-:S13]  /*0800*/  PLOP3.LUT P0, PT, P0, P1, PT, 0x2f, 0xf2 ;  /* 0x0000000000f2781c */ /* 0x000fda0000702577 */
[----:B------:R-:W-:Y:S05]  /*0810*/  @P0 BRA `(.L_x_7) ;  /* 0x0000000000f80947 */ /* 0x000fea0003800000 */
[----:B------:R-:W-:Y:S02]  /*0820*/  ISETP.GE.AND P0, PT, R9, RZ, PT ;  /* 0x000000ff0900720c */ /* 0x000fe40003f06270 */
[----:B------:R-:W-:-:S11]  /*0830*/  ISETP.GE.AND P1, PT, R10, RZ, PT ;  /* 0x000000ff0a00720c */ /* 0x000fd60003f26270 */
[----:B------:R-:W-:Y:S02]  /*0840*/  @P0 IMAD.MOV.U32 R8, RZ, RZ, RZ ;  /* 0x000000ffff080224 */ /* 0x000fe400078e00ff */
[----:B------:R-:W-:Y:S01]  /*0850*/  @!P0 FFMA R7, R0, 1.84467440737095516160e+19, RZ ;  /* 0x5f80000000078823 */ /* 0x000fe200000000ff */
[----:B------:R-:W-:Y:S02]  /*0860*/  @!P0 IMAD.MOV.U32 R8, RZ, RZ, -0x40 ;  /* 0xffffffc0ff088424 */ /* 0x000fe400078e00ff */
[----:B------:R-:W-:Y:S02]  /*0870*/  @!P1 FFMA R5, R3, 1.84467440737095516160e+19, RZ ;  /* 0x5f80000003059823 */ /* 0x000fe400000000ff */
[----:B------:R-:W-:-:S07]  /*0880*/  @!P1 VIADD R8, R8, 0x40 ;  /* 0x0000004008089836 */ /* 0x000fce0000000000 */
.L_x_3:
[----:B------:R-:W-:Y:S01]  /*0890*/  LEA R0, R6, 0xc0800000, 0x17 ;  /* 0xc080000006007811 */ /* 0x000fe200078eb8ff */
[----:B------:R-:W-:-:S04]  /*08a0*/  VIADD R4, R4, 0xffffff81 ;  /* 0xffffff8104047836 */ /* 0x000fc80000000000 */
[----:B------:R-:W-:Y:S02]  /*08b0*/  IMAD.IADD R5, R5, 0x1, -R0 ;  /* 0x0000000105057824 */ /* 0x000fe400078e0a00 */
[----:B------:R-:W-:Y:S02]  /*08c0*/  IMAD R0, R4, -0x800000, R7 ;  /* 0xff80000004007824 */ /* 0x000fe400078e0207 */
[----:B------:R-:W0:Y:S01]  /*08d0*/  MUFU.RCP R3, R5 ;  /* 0x0000000500037308 */ /* 0x000e220000001000 */
[----:B------:R-:W-:-:S04]  /*08e0*/  FADD.FTZ R9, -R5, -RZ ;  /* 0x800000ff05097221 */ /* 0x000fc80000010100 */
[----:B0-----:R-:W-:-:S04]  /*08f0*/  FFMA R10, R3, R9, 1 ;  /* 0x3f800000030a7423 */ /* 0x001fc80000000009 */
[----:B------:R-:W-:-:S04]  /*0900*/  FFMA R12, R3, R10, R3 ;  /* 0x0000000a030c7223 */ /* 0x000fc80000000003 */
[----:B------:R-:W-:-:S04]  /*0910*/  FFMA R3, R0, R12, RZ ;  /* 0x0000000c00037223 */ /* 0x000fc800000000ff */
[----:B------:R-:W-:-:S04]  /*0920*/  FFMA R10, R9, R3, R0 ;  /* 0x00000003090a7223 */ /* 0x000fc80000000000 */
[----:B------:R-:W-:Y:S01]  /*0930*/  FFMA R11, R12, R10, R3 ;  /* 0x0000000a0c0b7223 */ /* 0x000fe20000000003 */
[----:B------:R-:W-:-:S03]  /*0940*/  IADD3 R3, PT, PT, R4, 0x7f, -R6 ;  /* 0x0000007f04037810 */ /* 0x000fc60007ffe806 */
[----:B------:R-:W-:Y:S02]  /*0950*/  FFMA R10, R9, R11, R0 ;  /* 0x0000000b090a7223 */ /* 0x000fe40000000000 */
[----:B------:R-:W-:Y:S02]  /*0960*/  IMAD.IADD R3, R3, 0x1, R8 ;  /* 0x0000000103037824 */ /* 0x000fe400078e0208 */
[----:B------:R-:W-:-:S05]  /*0970*/  FFMA R7, R12, R10, R11 ;  /* 0x0000000a0c077223 */ /* 0x000fca000000000b */
[----:B------:R-:W-:-:S04]  /*0980*/  SHF.R.U32.HI R0, RZ, 0x17, R7 ;  /* 0x00000017ff007819 */ /* 0x000fc80000011607 */
[----:B------:R-:W-:-:S05]  /*0990*/  LOP3.LUT R0, R0, 0xff, RZ, 0xc0, !PT ;  /* 0x000000ff00007812 */ /* 0x000fca00078ec0ff */
[----:B------:R-:W-:-:S04]  /*09a0*/  IMAD.IADD R6, R0, 0x1, R3 ;  /* 0x0000000100067824 */ /* 0x000fc800078e0203 */
[----:B------:R-:W-:-:S05]  /*09b0*/  VIADD R0, R6, 0xffffffff ;  /* 0xffffffff06007836 */ /* 0x000fca0000000000 */
[----:B------:R-:W-:-:S13]  /*09c0*/  ISETP.GE.U32.AND P0, PT, R0, 0xfe, PT ;  /* 0x000000fe0000780c */ /* 0x000fda0003f06070 */
[----:B------:R-:W-:Y:S05]  /*09d0*/  @!P0 BRA `(.L_x_8) ;  /* 0x0000000000808947 */ /* 0x000fea0003800000 */
[----:B------:R-:W-:-:S13]  /*09e0*/  ISETP.GT.AND P0, PT, R6, 0xfe, PT ;  /* 0x000000fe0600780c */ /* 0x000fda0003f04270 */
[----:B------:R-:W-:Y:S05]  /*09f0*/  @P0 BRA `(.L_x_9) ;  /* 0x00000000006c0947 */ /* 0x000fea0003800000 */
[----:B------:R-:W-:-:S13]  /*0a00*/  ISETP.GE.AND P0, PT, R6, 0x1, PT ;  /* 0x000000010600780c */ /* 0x000fda0003f06270 */
[----:B------:R-:W-:Y:S05]  /*0a10*/  @P0 BRA `(.L_x_10) ;  /* 0x0000000000980947 */ /* 0x000fea0003800000 */
[----:B------:R-:W-:Y:S02]  /*0a20*/  ISETP.GE.AND P0, PT, R6, -0x18, PT ;  /* 0xffffffe80600780c */ /* 0x000fe40003f06270 */
[----:B------:R-:W-:-:S11]  /*0a30*/  LOP3.LUT R7, R7, 0x80000000, RZ, 0xc0, !PT ;  /* 0x8000000007077812 */ /* 0x000fd600078ec0ff */
[----:B------:R-:W-:Y:S05]  /*0a40*/  @!P0 BRA `(.L_x_10) ;  /* 0x00000000008c8947 */ /* 0x000fea0003800000 */
[-CC-:B------:R-:W-:Y:S01]  /*0a50*/  FFMA.RZ R0, R12, R10.reuse, R11.reuse ;  /* 0x0000000a0c007223 */ /* 0x180fe2000000c00b */
[----:B------:R-:W-:Y:S02]  /*0a60*/  VIADD R5, R6, 0x20 ;  /* 0x0000002006057836 */ /* 0x000fe40000000000 */
[-CC-:B------:R-:W-:Y:S01]  /*0a70*/  FFMA.RM R3, R12, R10.reuse, R11.reuse ;  /* 0x0000000a0c037223 */ /* 0x180fe2000000400b */
[----:B------:R-:W-:Y:S02]  /*0a80*/  ISETP.NE.AND P2, PT, R6, RZ, PT ;  /* 0x000000ff0600720c */ /* 0x000fe40003f45270 */
[----:B------:R-:W-:Y:S01]  /*0a90*/  LOP3.LUT R4, R0, 0x7fffff, RZ, 0xc0, !PT ;  /* 0x007fffff00047812 */ /* 0x000fe200078ec0ff */
[----:B------:R-:W-:Y:S01]  /*0aa0*/  FFMA.RP R0, R12, R10, R11 ;  /* 0x0000000a0c007223 */ /* 0x000fe2000000800b */
[----:B------:R-:W-:Y:S01]  /*0ab0*/  ISETP.NE.AND P1, PT, R6, RZ, PT ;  /* 0x000000ff0600720c */ /* 0x000fe20003f25270 */
[----:B------:R-:W-:Y:S01]  /*0ac0*/  IMAD.MOV R6, RZ, RZ, -R6 ;  /* 0x000000ffff067224 */ /* 0x000fe200078e0a06 */
[----:B------:R-:W-:-:S02]  /*0ad0*/  LOP3.LUT R4, R4, 0x800000, RZ, 0xfc, !PT ;  /* 0x0080000004047812 */ /* 0x000fc400078efcff */
[----:B------:R-:W-:Y:S02]  /*0ae0*/  FSETP.NEU.FTZ.AND P0, PT, R0, R3, PT ;  /* 0x000000030000720b */ /* 0x000fe40003f1d000 */
[----:B------:R-:W-:Y:S02]  /*0af0*/  SHF.L.U32 R5, R4, R5, RZ ;  /* 0x0000000504057219 */ /* 0x000fe400000006ff */
[----:B------:R-:W-:Y:S02]  /*0b00*/  SEL R3, R6, RZ, P2 ;  /* 0x000000ff06037207 */ /* 0x000fe40001000000 */
[----:B------:R-:W-:Y:S02]  /*0b10*/  ISETP.NE.AND P1, PT, R5, RZ, P1 ;  /* 0x000000ff0500720c */ /* 0x000fe40000f25270 */
[----:B------:R-:W-:Y:S02]  /*0b20*/  SHF.R.U32.HI R3, RZ, R3, R4 ;  /* 0x00000003ff037219 */ /* 0x000fe40000011604 */
[----:B------:R-:W-:-:S02]  /*0b30*/  PLOP3.LUT P0, PT, P0, P1, PT, 0xf8, 0x8f ;  /* 0x00000000008f781c */ /* 0x000fc40000703f70 */
[----:B------:R-:W-:Y:S02]  /*0b40*/  SHF.R.U32.HI R5, RZ, 0x1, R3 ;  /* 0x00000001ff057819 */ /* 0x000fe40000011603 */
[----:B------:R-:W-:-:S04]  /*0b50*/  SEL R0, RZ, 0x1, !P0 ;  /* 0x00000001ff007807 */ /* 0x000fc80004000000 */
[----:B------:R-:W-:-:S04]  /*0b60*/  LOP3.LUT R0, R0, 0x1, R5, 0xf8, !PT ;  /* 0x0000000100007812 */ /* 0x000fc800078ef805 */
[----:B------:R-:W-:-:S05]  /*0b70*/  LOP3.LUT R0, R0, R3, RZ, 0xc0, !PT ;  /* 0x0000000300007212 */ /* 0x000fca00078ec0ff */
[----:B------:R-:W-:-:S05]  /*0b80*/  IMAD.IADD R0, R5, 0x1, R0 ;  /* 0x0000000105007824 */ /* 0x000fca00078e0200 */
[----:B------:R-:W-:Y:S01]  /*0b90*/  LOP3.LUT R7, R0, R7, RZ, 0xfc, !PT ;  /* 0x0000000700077212 */ /* 0x000fe200078efcff */
[----:B------:R-:W-:Y:S06]  /*0ba0*/  BRA `(.L_x_10) ;  /* 0x0000000000347947 */ /* 0x000fec0003800000 */
.L_x_9:
[----:B------:R-:W-:-:S04]  /*0bb0*/  LOP3.LUT R7, R7, 0x80000000, RZ, 0xc0, !PT ;  /* 0x8000000007077812 */ /* 0x000fc800078ec0ff */
[----:B------:R-:W-:Y:S01]  /*0bc0*/  LOP3.LUT R7, R7, 0x7f800000, RZ, 0xfc, !PT ;  /* 0x7f80000007077812 */ /* 0x000fe200078efcff */
[----:B------:R-:W-:Y:S06]  /*0bd0*/  BRA `(.L_x_10) ;  /* 0x0000000000287947 */ /* 0x000fec0003800000 */
.L_x_8:
[----:B------:R-:W-:Y:S01]  /*0be0*/  IMAD R7, R3, 0x800000, R7 ;  /* 0x0080000003077824 */ /* 0x000fe200078e0207 */
[----:B------:R-:W-:Y:S06]  /*0bf0*/  BRA `(.L_x_10) ;  /* 0x0000000000207947 */ /* 0x000fec0003800000 */
.L_x_7:
[----:B------:R-:W-:-:S04]  /*0c00*/  LOP3.LUT R7, R5, 0x80000000, R7, 0x48, !PT ;  /* 0x8000000005077812 */ /* 0x000fc800078e4807 */
[----:B------:R-:W-:Y:S01]  /*0c10*/  LOP3.LUT R7, R7, 0x7f800000, RZ, 0xfc, !PT ;  /* 0x7f80000007077812 */ /* 0x000fe200078efcff */
[----:B------:R-:W-:Y:S06]  /*0c20*/  BRA `(.L_x_10) ;  /* 0x0000000000147947 */ /* 0x000fec0003800000 */
.L_x_6:
[----:B------:R-:W-:Y:S01]  /*0c30*/  LOP3.LUT R7, R5, 0x80000000, R7, 0x48, !PT ;  /* 0x8000000005077812 */ /* 0x000fe200078e4807 */
[----:B------:R-:W-:Y:S06]  /*0c40*/  BRA `(.L_x_10) ;  /* 0x00000000000c7947 */ /* 0x000fec0003800000 */
.L_x_5:
[----:B------:R-:W0:Y:S01]  /*0c50*/  MUFU.RSQ R7, -QNAN ;  /* 0xffc0000000077908 */ /* 0x000e220000001400 */
[----:B------:R-:W-:Y:S05]  /*0c60*/  BRA `(.L_x_10) ;  /* 0x0000000000047947 */ /* 0x000fea0003800000 */
.L_x_4:
[----:B------:R-:W-:-:S07]  /*0c70*/  FADD.FTZ R7, R0, R3 ;  /* 0x0000000300077221 */ /* 0x000fce0000010000 */
.L_x_10:
[----:B------:R-:W-:-:S04]  /*0c80*/  IMAD.MOV.U32 R3, RZ, RZ, 0x0 ;  /* 0x00000000ff037424 */ /* 0x000fc800078e00ff */
[----:B0-----:R-:W-:Y:S05]  /*0c90*/  RET.REL.NODEC R2 `(computeVarianceZeroMean) ;  /* 0xfffffff002d87950 */ /* 0x001fea0003c3ffff */
.L_x_11:
[----:B------:R-:W-:-:S00]  /*0ca0*/  BRA `(.L_x_11) ;  /* 0xfffffffc00fc7947 */ /* 0x000fc0000383ffff */
[----:B------:R-:W-:-:S00]  /*0cb0*/  NOP ;  /* 0x0000000000007918 */ /* 0x000fc00000000000 */
        /* <DEDUP_REMOVED lines=12> */
.L_x_111:


//--------------------- .text.computeVarianceEstimates --------------------------
	.section	.text.computeVarianceEstimates,"ax",@progbits
	.align	128
        .global         computeVarianceEstimates
        .type           computeVarianceEstimates,@function
        .size           computeVarianceEstimates,(.L_x_112 - computeVarianceEstimates)
        .other          computeVarianceEstimates,@"STO_CUDA_ENTRY STV_DEFAULT"
computeVarianceEstimates:
.text.computeVarianceEstimates:
[----:B------:R-:W-:Y:S01]  /*0000*/  LDC R1, c[0x0][0x37c] ;  /* 0x0000df00ff017b82 */ /* 0x000fe20000000800 */
[----:B------:R-:W0:Y:S07]  /*0010*/  S2R R5, SR_TID.X ;  /* 0x0000000000057919 */ /* 0x000e2e0000002100 */
[----:B------:R-:W1:Y:S01]  /*0020*/  LDC R3, c[0x0][0x364] ;  /* 0x0000d900ff037b82 */ /* 0x000e620000000800 */
[----:B------:R-:W2:Y:S01]  /*0030*/  LDCU.64 UR6, c[0x0][0x380] ;  /* 0x00007000ff0677ac */ /* 0x000ea20008000a00 */
[----:B------:R-:W1:Y:S06]  /*0040*/  S2R R4, SR_TID.Y ;  /* 0x0000000000047919 */ /* 0x000e6c0000002200 */
[----:B------:R-:W0:Y:S08]  /*0050*/  S2UR UR5, SR_CTAID.X ;  /* 0x00000000000579c3 */ /* 0x000e300000002500 */
[----:B------:R-:W0:Y:S08]  /*0060*/  LDC R0, c[0x0][0x360] ;  /* 0x0000d800ff007b82 */ /* 0x000e300000000800 */
[----:B------:R-:W1:Y:S01]  /*0070*/  S2UR UR4, SR_CTAID.Y ;  /* 0x00000000000479c3 */ /* 0x000e620000002600 */
[----:B0-----:R-:W-:-:S05]  /*0080*/  IMAD R5, R0, UR5, R5 ;  /* 0x0000000500057c24 */ /* 0x001fca000f8e0205 */
[----:B--2---:R-:W-:Y:S01]  /*0090*/  ISETP.GE.AND P0, PT, R5, UR7, PT ;  /* 0x0000000705007c0c */ /* 0x004fe2000bf06270 */
[----:B-1----:R-:W-:-:S05]  /*00a0*/  IMAD R4, R3, UR4, R4 ;  /* 0x0000000403047c24 */ /* 0x002fca000f8e0204 */
[----:B------:R-:W-:-:S13]  /*00b0*/  ISETP.GE.OR P0, PT, R4, UR6, P0 ;  /* 0x0000000604007c0c */ /* 0x000fda0008706670 */
[----:B------:R-:W-:Y:S05]  /*00c0*/  @P0 EXIT ;  /* 0x000000000000094d */ /* 0x000fea0003800000 */
[----:B------:R-:W0:Y:S01]  /*00d0*/  LDCU.64 UR6, c[0x0][0x390] ;  /* 0x00007200ff0677ac */ /* 0x000e220008000a00 */
[----:B------:R-:W-:Y:S02]  /*00e0*/  VIADD R6, R5, 0x3 ;  /* 0x0000000305067836 */ /* 0x000fe40000000000 */
[----:B------:R-:W-:Y:S01]  /*00f0*/  IMAD.MOV.U32 R2, RZ, RZ, 0x7f7fffff ;  /* 0x7f7fffffff027424 */ /* 0x000fe200078e00ff */
[----:B------:R-:W1:Y:S01]  /*0100*/  LDCU.64 UR8, c[0x0][0x358] ;  /* 0x00006b00ff0877ac */ /* 0x000e620008000a00 */
[----:B------:R-:W-:Y:S01]  /*0110*/  IMAD.MOV.U32 R7, RZ, RZ, RZ ;  /* 0x000000ffff077224 */ /* 0x000fe200078e00ff */
[----:B0-----:R-:W-:-:S04]  /*0120*/  UIADD3 UR5, UP0, UPT, UR6, 0x8, URZ ;  /* 0x0000000806057890 */ /* 0x001fc8000ff1e0ff */
[----:B-1----:R-:W-:-:S12]  /*0130*/  UIADD3.X UR6, UPT, UPT, URZ, UR7, URZ, UP0, !UPT ;  /* 0x00000007ff067290 */ /* 0x002fd800087fe4ff */
.L_x_21:
[C---:B------:R-:W-:Y:S02]  /*0140*/  IMAD.SHL.U32 R0, R7.reuse, 0x4, RZ ;  /* 0x0000000407007824 */ /* 0x040fe400078e00ff */
[----:B------:R-:W-:Y:S02]  /*0150*/  VIADD R7, R7, 0x1 ;  /* 0x0000000107077836 */ /* 0x000fe40000000000 */
[----:B------:R-:W-:Y:S02]  /*0160*/  IMAD.MOV.U32 R3, RZ, RZ, RZ ;  /* 0x000000ffff037224 */ /* 0x000fe400078e00ff */
[----:B------:R-:W0:Y:S01]  /*0170*/  LDC R0, c[0x3][R0] ;  /* 0x00c0000000007b82 */ /* 0x000e220000000800 */
[----:B------:R-:W-:Y:S02]  /*0180*/  ISETP.NE.AND P5, PT, R7, 0x4, PT ;  /* 0x000000040700780c */ /* 0x000fe40003fa5270 */
[----:B0-----:R-:W-:-:S13]  /*0190*/  ISETP.GE.AND P0, PT, R0, 0x1, PT ;  /* 0x000000010000780c */ /* 0x001fda0003f06270 */
[----:B------:R-:W-:Y:S05]  /*01a0*/  @!P0 BRA `(.L_x_12) ;  /* 0x0000000400588947 */ /* 0x000fea0003800000 */
[----:B------:R-:W-:Y:S01]  /*01b0*/  SHF.R.U32.HI R9, RZ, 0x1, R0 ;  /* 0x00000001ff097819 */ /* 0x000fe20000011600 */
[----:B------:R-:W-:Y:S01]  /*01c0*/  IMAD.MOV.U32 R3, RZ, RZ, RZ ;  /* 0x000000ffff037224 */ /* 0x000fe200078e00ff */
[C---:B------:R-:W-:Y:S01]  /*01d0*/  LOP3.LUT R10, R0.reuse, 0x7ffffffc, RZ, 0xc0, !PT ;  /* 0x7ffffffc000a7812 */ /* 0x040fe200078ec0ff */
[----:B------:R-:W-:Y:S01]  /*01e0*/  UMOV UR4, URZ ;  /* 0x000000ff00047c82 */ /* 0x000fe20008000000 */
[----:B------:R-:W-:Y:S01]  /*01f0*/  LOP3.LUT R19, R0, 0x3, RZ, 0xc0, !PT ;  /* 0x0000000300137812 */ /* 0x000fe200078ec0ff */
[--C-:B------:R-:W-:Y:S02]  /*0200*/  IMAD.IADD R21, R4, 0x1, -R9.reuse ;  /* 0x0000000104157824 */ /* 0x100fe400078e0a09 */
[--C-:B------:R-:W-:Y:S02]  /*0210*/  IMAD.IADD R11, R5, 0x1, -R9.reuse ;  /* 0x00000001050b7824 */ /* 0x100fe400078e0a09 */
[----:B------:R-:W-:Y:S02]  /*0220*/  IMAD.IADD R12, R6, 0x1, -R9 ;  /* 0x00000001060c7824 */ /* 0x000fe400078e0a09 */
[----:B------:R-:W-:-:S07]  /*0230*/  IMAD.MOV R13, RZ, RZ, -R10 ;  /* 0x000000ffff0d7224 */ /* 0x000fce00078e0a0a */
.L_x_18:
[----:B------:R-:W0:Y:S01]  /*0240*/  LDCU UR7, c[0x0][0x380] ;  /* 0x00007000ff0777ac */ /* 0x000e220008000800 */
[----:B------:R-:W-:Y:S01]  /*0250*/  ISETP.GE.U32.AND P1, PT, R0, 0x4, PT ;  /* 0x000000040000780c */ /* 0x000fe20003f26070 */
[----:B------:R-:W-:Y:S01]  /*0260*/  VIADD R14, R21, UR4 ;  /* 0x00000004150e7c36 */ /* 0x000fe20008000000 */
[----:B------:R-:W-:Y:S01]  /*0270*/  UIADD3 UR4, UPT, UPT, UR4, 0x1, URZ ;  /* 0x0000000104047890 */ /* 0x000fe2000fffe0ff */
[----:B------:R-:W-:-:S05]  /*0280*/  IMAD.MOV.U32 R16, RZ, RZ, RZ ;  /* 0x000000ffff107224 */ /* 0x000fca00078e00ff */
[----:B------:R-:W-:Y:S02]  /*0290*/  ISETP.NE.AND P6, PT, R0, UR4, PT ;  /* 0x0000000400007c0c */ /* 0x000fe4000bfc5270 */
[----:B0-----:R-:W-:-:S04]  /*02a0*/  ISETP.GE.AND P0, PT, R14, UR7, PT ;  /* 0x000000070e007c0c */ /* 0x001fc8000bf06270 */
[----:B------:R-:W-:Y:S01]  /*02b0*/  ISETP.GT.AND P0, PT, R14, -0x1, !P0 ;  /* 0xffffffff0e00780c */ /* 0x000fe20004704270 */
[----:B------:R-:W-:-:S12]  /*02c0*/  @!P1 BRA `(.L_x_13) ;  /* 0x0000000000949947 */ /* 0x000fd80003800000 */
[----:B------:R-:W0:Y:S01]  /*02d0*/  LDCU UR7, c[0x0][0x384] ;  /* 0x00007080ff0777ac */ /* 0x000e220008000800 */
[----:B------:R-:W-:Y:S02]  /*02e0*/  IMAD.MOV.U32 R16, RZ, RZ, R12 ;  /* 0x000000ffff107224 */ /* 0x000fe400078e000c */
[----:B------:R-:W-:Y:S01]  /*02f0*/  IMAD.MOV.U32 R17, RZ, RZ, R13 ;  /* 0x000000ffff117224 */ /* 0x000fe200078e000d */
[----:B------:R-:W1:Y:S01]  /*0300*/  LDCU UR10, c[0x0][0x384] ;  /* 0x00007080ff0a77ac */ /* 0x000e620008000800 */
[----:B0-----:R-:W-:-:S07]  /*0310*/  IMAD R15, R14, UR7, R11 ;  /* 0x000000070e0f7c24 */ /* 0x001fce000f8e020b */
.L_x_14:
[C---:B------:R-:W-:Y:S01]  /*0320*/  VIADD R8, R16.reuse, 0xfffffffd ;  /* 0xfffffffd10087836 */ /* 0x040fe20000000000 */
[C---:B-1----:R-:W-:Y:S01]  /*0330*/  ISETP.GE.AND P4, PT, R16.reuse, UR10, PT ;  /* 0x0000000a10007c0c */ /* 0x042fe2000bf86270 */
[C---:B------:R-:W-:Y:S02]  /*0340*/  VIADD R9, R16.reuse, 0xfffffffe ;  /* 0xfffffffe10097836 */ /* 0x040fe40000000000 */
[----:B------:R-:W-:Y:S01]  /*0350*/  VIADD R18, R16, 0xffffffff ;  /* 0xffffffff10127836 */ /* 0x000fe20000000000 */
[C---:B------:R-:W-:Y:S02]  /*0360*/  ISETP.GE.AND P1, PT, R8.reuse, UR10, PT ;  /* 0x0000000a08007c0c */ /* 0x040fe4000bf26270 */
[C---:B------:R-:W-:Y:S02]  /*0370*/  ISETP.GE.AND P2, PT, R9.reuse, UR10, PT ;  /* 0x0000000a09007c0c */ /* 0x040fe4000bf46270 */
[----:B------:R-:W-:Y:S01]  /*0380*/  ISETP.LT.OR P1, PT, R8, RZ, P1 ;  /* 0x000000ff0800720c */ /* 0x000fe20000f21670 */
[----:B------:R-:W-:Y:S01]  /*0390*/  IMAD.U32 R8, RZ, RZ, UR5 ;  /* 0x00000005ff087e24 */ /* 0x000fe2000f8e00ff */
[----:B------:R-:W-:Y:S01]  /*03a0*/  ISETP.LT.OR P2, PT, R9, RZ, P2 ;  /* 0x000000ff0900720c */ /* 0x000fe20001741670 */
[----:B------:R-:W-:Y:S01]  /*03b0*/  IMAD.U32 R9, RZ, RZ, UR6 ;  /* 0x00000006ff097e24 */ /* 0x000fe2000f8e00ff */
[----:B------:R-:W-:-:S02]  /*03c0*/  PLOP3.LUT P1, PT, P0, P1, PT, 0x8f, 0xf8 ;  /* 0x0000000000f8781c */ /* 0x000fc40000723177 */
[C---:B------:R-:W-:Y:S01]  /*03d0*/  ISETP.GE.AND P3, PT, R18.reuse, UR10, PT ;  /* 0x0000000a12007c0c */ /* 0x040fe2000bf66270 */
[----:B------:R-:W-:Y:S01]  /*03e0*/  IMAD.WIDE R8, R15, 0x4, R8 ;  /* 0x000000040f087825 */ /* 0x000fe200078e0208 */
[----:B------:R-:W-:Y:S02]  /*03f0*/  PLOP3.LUT P2, PT, P0, P2, PT, 0x8f, 0xf8 ;  /* 0x0000000000f8781c */ /* 0x000fe40000745177 */
[----:B------:R-:W-:Y:S02]  /*0400*/  ISETP.LT.OR P3, PT, R18, RZ, P3 ;  /* 0x000000ff1200720c */ /* 0x000fe40001f61670 */
[----:B------:R-:W-:Y:S02]  /*0410*/  ISETP.LT.OR P4, PT, R16, RZ, P4 ;  /* 0x000000ff1000720c */ /* 0x000fe40002781670 */
[----:B------:R-:W-:Y:S02]  /*0420*/  PLOP3.LUT P3, PT, P0, P3, PT, 0x8f, 0xf8 ;  /* 0x0000000000f8781c */ /* 0x000fe40000767177 */
[----:B------:R-:W-:Y:S01]  /*0430*/  PLOP3.LUT P4, PT, P0, P4, PT, 0x8f, 0xf8 ;  /* 0x0000000000f8781c */ /* 0x000fe20000789177 */
[----:B------:R-:W2:Y:S04]  /*0440*/  @!P1 LDG.E R18, desc[UR8][R8.64+-0x8] ;  /* 0xfffff80808129981 */ /* 0x000ea8000c1e1900 */
[----:B------:R-:W3:Y:S06]  /*0450*/  @!P2 LDG.E R20, desc[UR8][R8.64+-0x4] ;  /* 0xfffffc080814a981 */ /* 0x000eec000c1e1900 */
[----:B------:R-:W4:Y:S04]  /*0460*/  @!P3 LDG.E R22, desc[UR8][R8.64] ;  /* 0x000000080816b981 */ /* 0x000f28000c1e1900 */
[----:B------:R-:W5:Y:S01]  /*0470*/  @!P4 LDG.E R24, desc[UR8][R8.64+0x4] ;  /* 0x000004080818c981 */ /* 0x000f62000c1e1900 */
[----:B------:R-:W-:-:S02]  /*0480*/  VIADD R17, R17, 0x4 ;  /* 0x0000000411117836 */ /* 0x000fc40000000000 */
[----:B------:R-:W-:Y:S02]  /*0490*/  VIADD R16, R16, 0x4 ;  /* 0x0000000410107836 */ /* 0x000fe40000000000 */
[----:B------:R-:W-:Y:S02]  /*04a0*/  VIADD R15, R15, 0x4 ;  /* 0x000000040f0f7836 */ /* 0x000fe40000000000 */
[----:B--2---:R-:W-:Y:S01]  /*04b0*/  @!P1 FADD R3, R3, R18 ;  /* 0x0000001203039221 */ /* 0x004fe20000000000 */
[----:B------:R-:W-:-:S03]  /*04c0*/  ISETP.NE.AND P1, PT, R17, RZ, PT ;  /* 0x000000ff1100720c */ /* 0x000fc60003f25270 */
[----:B---3--:R-:W-:-:S04]  /*04d0*/  @!P2 FADD R3, R3, R20 ;  /* 0x000000140303a221 */ /* 0x008fc80000000000 */
[----:B----4-:R-:W-:-:S04]  /*04e0*/  @!P3 FADD R3, R3, R22 ;  /* 0x000000160303b221 */ /* 0x010fc80000000000 */
[----:B-----5:R-:W-:Y:S02]  /*04f0*/  @!P4 FADD R3, R3, R24 ;  /* 0x000000180303c221 */ /* 0x020fe40000000000 */
[----:B------:R-:W-:Y:S05]  /*0500*/  @P1 BRA `(.L_x_14) ;  /* 0xfffffffc00841947 */ /* 0x000fea000383ffff */
[----:B------:R-:W-:-:S07]  /*0510*/  IMAD.MOV.U32 R16, RZ, RZ, R10 ;  /* 0x000000ffff107224 */ /* 0x000fce00078e000a */
.L_x_13:
[----:B------:R-:W-:-:S13]  /*0520*/  ISETP.NE.AND P1, PT, R19, RZ, PT ;  /* 0x000000ff1300720c */ /* 0x000fda0003f25270 */
[----:B------:R-:W-:Y:S05]  /*0530*/  @!P1 BRA `(.L_x_15) ;  /* 0x0000000000709947 */ /* 0x000fea0003800000 */
[----:B------:R-:W0:Y:S01]  /*0540*/  LDCU UR7, c[0x0][0x384] ;  /* 0x00007080ff0777ac */ /* 0x000e220008000800 */
[----:B------:R-:W-:Y:S01]  /*0550*/  IMAD.IADD R17, R11, 0x1, R16 ;  /* 0x000000010b117824 */ /* 0x000fe200078e0210 */
[----:B------:R-:W1:Y:S01]  /*0560*/  LDC.64 R8, c[0x0][0x390] ;  /* 0x0000e400ff087b82 */ /* 0x000e620000000a00 */
[----:B------:R-:W-:Y:S01]  /*0570*/  BSSY.RECONVERGENT B0, `(.L_x_16) ;  /* 0x000000a000007945 */ /* 0x000fe20003800200 */
[----:B------:R-:W-:Y:S02]  /*0580*/  ISETP.NE.AND P2, PT, R19, 0x1, PT ;  /* 0x000000011300780c */ /* 0x000fe40003f45270 */
[----:B0-----:R-:W-:Y:S01]  /*0590*/  ISETP.GE.AND P1, PT, R17, UR7, PT ;  /* 0x0000000711007c0c */ /* 0x001fe2000bf26270 */
[----:B------:R-:W-:-:S03]  /*05a0*/  IMAD R15, R14, UR7, R17 ;  /* 0x000000070e0f7c24 */ /* 0x000fc6000f8e0211 */
[----:B------:R-:W-:-:S04]  /*05b0*/  ISETP.LT.OR P1, PT, R17, RZ, P1 ;  /* 0x000000ff1100720c */ /* 0x000fc80000f21670 */
[----:B------:R-:W-:Y:S01]  /*05c0*/  PLOP3.LUT P1, PT, P0, P1, PT, 0x8f, 0xf8 ;  /* 0x0000000000f8781c */ /* 0x000fe20000723177 */
[----:B-1----:R-:W-:-:S12]  /*05d0*/  IMAD.WIDE R8, R15, 0x4, R8 ;  /* 0x000000040f087825 */ /* 0x002fd800078e0208 */
[----:B------:R-:W-:Y:S05]  /*05e0*/  @P1 BRA `(.L_x_17) ;  /* 0x0000000000081947 */ /* 0x000fea0003800000 */
[----:B------:R-:W2:Y:S02]  /*05f0*/  LDG.E R14, desc[UR8][R8.64] ;  /* 0x00000008080e7981 */ /* 0x000ea4000c1e1900 */
[----:B--2---:R-:W-:-:S07]  /*0600*/  FADD R3, R3, R14 ;  /* 0x0000000e03037221 */ /* 0x004fce0000000000 */
.L_x_17:
[----:B------:R-:W-:Y:S05]  /*0610*/  BSYNC.RECONVERGENT B0 ;  /* 0x0000000000007941 */ /* 0x000fea0003800200 */
.L_x_16:
[----:B------:R-:W-:Y:S05]  /*0620*/  @!P2 BRA `(.L_x_15) ;  /* 0x000000000034a947 */ /* 0x000fea0003800000 */
[C---:B------:R-:W-:Y:S02]  /*0630*/  VIADD R15, R17.reuse, 0x1 ;  /* 0x00000001110f7836 */ /* 0x040fe40000000000 */
[----:B------:R-:W-:-:S03]  /*0640*/  VIADD R14, R17, 0x2 ;  /* 0x00000002110e7836 */ /* 0x000fc60000000000 */
[C---:B------:R-:W-:Y:S02]  /*0650*/  ISETP.GE.AND P1, PT, R15.reuse, UR7, PT ;  /* 0x000000070f007c0c */ /* 0x040fe4000bf26270 */
[C---:B------:R-:W-:Y:S02]  /*0660*/  ISETP.GE.AND P2, PT, R14.reuse, UR7, PT ;  /* 0x000000070e007c0c */ /* 0x040fe4000bf46270 */
[----:B------:R-:W-:Y:S02]  /*0670*/  ISETP.LT.OR P1, PT, R15, RZ, P1 ;  /* 0x000000ff0f00720c */ /* 0x000fe40000f21670 */
[----:B------:R-:W-:Y:S02]  /*0680*/  ISETP.LT.OR P2, PT, R14, RZ, P2 ;  /* 0x000000ff0e00720c */ /* 0x000fe40001741670 */
[----:B------:R-:W-:Y:S02]  /*0690*/  PLOP3.LUT P1, PT, P0, P1, PT, 0x8f, 0xf8 ;  /* 0x0000000000f8781c */ /* 0x000fe40000723177 */
[----:B------:R-:W-:-:S04]  /*06a0*/  PLOP3.LUT P2, PT, P0, P2, PT, 0x8f, 0xf8 ;  /* 0x0000000000f8781c */ /* 0x000fc80000745177 */
[----:B------:R-:W-:-:S07]  /*06b0*/  ISETP.EQ.OR P2, PT, R19, 0x2, P2 ;  /* 0x000000021300780c */ /* 0x000fce0001742670 */
[----:B------:R-:W2:Y:S06]  /*06c0*/  @!P1 LDG.E R14, desc[UR8][R8.64+0x4] ;  /* 0x00000408080e9981 */ /* 0x000eac000c1e1900 */
[----:B------:R-:W3:Y:S01]  /*06d0*/  @!P2 LDG.E R16, desc[UR8][R8.64+0x8] ;  /* 0x000008080810a981 */ /* 0x000ee2000c1e1900 */
[----:B--2---:R-:W-:-:S04]  /*06e0*/  @!P1 FADD R3, R3, R14 ;  /* 0x0000000e03039221 */ /* 0x004fc80000000000 */
[----:B---3--:R-:W-:-:S07]  /*06f0*/  @!P2 FADD R3, R3, R16 ;  /* 0x000000100303a221 */ /* 0x008fce0000000000 */
.L_x_15:
[----:B------:R-:W-:Y:S05]  /*0700*/  @P6 BRA `(.L_x_18) ;  /* 0xfffffff800cc6947 */ /* 0x000fea000383ffff */
.L_x_12:
[----:B------:R-:W-:Y:S01]  /*0710*/  IMAD R0, R0, R0, RZ ;  /* 0x0000000000007224 */ /* 0x000fe200078e02ff */
[----:B------:R-:W-:Y:S04]  /*0720*/  BSSY.RECONVERGENT B0, `(.L_x_19) ;  /* 0x000000d000007945 */ /* 0x000fe80003800200 */
[----:B------:R-:W-:-:S04]  /*0730*/  I2FP.F32.U32 R12, R0 ;  /* 0x00000000000c7245 */ /* 0x000fc80000201000 */
[----:B------:R-:W0:Y:S08]  /*0740*/  MUFU.RCP R0, R12 ;  /* 0x0000000c00007308 */ /* 0x000e300000001000 */
[----:B------:R-:W1:Y:S01]  /*0750*/  FCHK P0, R3, R12 ;  /* 0x0000000c03007302 */ /* 0x000e620000000000 */
[----:B0-----:R-:W-:-:S04]  /*0760*/  FFMA R9, -R12, R0, 1 ;  /* 0x3f8000000c097423 */ /* 0x001fc80000000100 */
[----:B------:R-:W-:-:S04]  /*0770*/  FFMA R0, R0, R9, R0 ;  /* 0x0000000900007223 */ /* 0x000fc80000000000 */
[----:B------:R-:W-:-:S04]  /*0780*/  FFMA R8, R0, R3, RZ ;  /* 0x0000000300087223 */ /* 0x000fc800000000ff */
[----:B------:R-:W-:-:S04]  /*0790*/  FFMA R9, -R12, R8, R3 ;  /* 0x000000080c097223 */ /* 0x000fc80000000103 */
[----:B------:R-:W-:Y:S01]  /*07a0*/  FFMA R9, R0, R9, R8 ;  /* 0x0000000900097223 */ /* 0x000fe20000000008 */
[----:B-1----:R-:W-:Y:S06]  /*07b0*/  @!P0 BRA `(.L_x_20) ;  /* 0x00000000000c8947 */ /* 0x002fec0003800000 */
[----:B------:R-:W-:-:S07]  /*07c0*/  MOV R8, 0x7e0 ;  /* 0x000007e000087802 */ /* 0x000fce0000000f00 */
[----:B------:R-:W-:Y:S05]  /*07d0*/  CALL.REL.NOINC `($__internal_1_$__cuda_sm3x_div_rn_noftz_f32_slowpath) ;  /* 0x00000000002c7944 */ /* 0x000fea0003c00000 */
[----:B------:R-:W-:-:S07]  /*07e0*/  IMAD.MOV.U32 R9, RZ, RZ, R0 ;  /* 0x000000ffff097224 */ /* 0x000fce00078e0000 */
.L_x_20:
[----:B------:R-:W-:Y:S05]  /*07f0*/  BSYNC.RECONVERGENT B0 ;  /* 0x0000000000007941 */ /* 0x000fea0003800200 */
.L_x_19:
[----:B------:R-:W-:-:S04]  /*0800*/  FSETP.GEU.AND P0, PT, R9, R2, PT ;  /* 0x000000020900720b */ /* 0x000fc80003f0e000 */
[----:B------:R-:W-:Y:S01]  /*0810*/  FSEL R2, R9, R2, !P0 ;  /* 0x0000000209027208 */ /* 0x000fe20004000000 */
[----:B------:R-:W-:Y:S08]  /*0820*/  @P5 BRA `(.L_x_21) ;  /* 0xfffffff800445947 */ /* 0x000ff0000383ffff */
[----:B------:R-:W0:Y:S01]  /*0830*/  LDC.64 R6, c[0x0][0x388] ;  /* 0x0000e200ff067b82 */ /* 0x000e220000000a00 */
[----:B------:R-:W1:Y:S02]  /*0840*/  LDCU UR4, c[0x0][0x384] ;  /* 0x00007080ff0477ac */ /* 0x000e640008000800 */
[----:B-1----:R-:W-:-:S04]  /*0850*/  IMAD R5, R4, UR4, R5 ;  /* 0x0000000404057c24 */ /* 0x002fc8000f8e0205 */
[----:B0-----:R-:W-:-:S05]  /*0860*/  IMAD.WIDE R4, R5, 0x4, R6 ;  /* 0x0000000405047825 */ /* 0x001fca00078e0206 */
[----:B------:R-:W-:Y:S01]  /*0870*/  STG.E desc[UR8][R4.64], R2 ;  /* 0x0000000204007986 */ /* 0x000fe2000c101908 */
[----:B------:R-:W-:Y:S05]  /*0880*/  EXIT ;  /* 0x000000000000794d */ /* 0x000fea0003800000 */
        .weak           $__internal_1_$__cuda_sm3x_div_rn_noftz_f32_slowpath
        .type           $__internal_1_$__cuda_sm3x_div_rn_noftz_f32_slowpath,@function
        .size           $__internal_1_$__cuda_sm3x_div_rn_noftz_f32_slowpath,(.L_x_112 - $__internal_1_$__cuda_sm3x_div_rn_noftz_f32_slowpath)
$__internal_1_$__cuda_sm3x_div_rn_noftz_f32_slowpath:
[----:B------:R-:W-:Y:S01]  /*0890*/  SHF.R.U32.HI R10, RZ, 0x17, R12 ;  /* 0x00000017ff0a7819 */ /* 0x000fe2000001160c */
[----:B------:R-:W-:Y:S01]  /*08a0*/  BSSY.RECONVERGENT B1, `(.L_x_22) ;  /* 0x0000063000017945 */ /* 0x000fe20003800200 */
        /* <DEDUP_REMOVED lines=33> */
.L_x_23:
[----:B------:R-:W-:Y:S01]  /*0ac0*/  LEA R11, R10, 0xc0800000, 0x17 ;  /* 0xc08000000a0b7811 */ /* 0x000fe200078eb8ff */
[----:B------:R-:W-:Y:S04]  /*0ad0*/  BSSY.RECONVERGENT B2, `(.L_x_28) ;  /* 0x0000036000027945 */ /* 0x000fe80003800200 */
[----:B------:R-:W-:Y:S02]  /*0ae0*/  IMAD.IADD R12, R12, 0x1, -R11 ;  /* 0x000000010c0c7824 */ /* 0x000fe400078e0a0b */
[----:B------:R-:W-:Y:S02]  /*0af0*/  VIADD R11, R14, 0xffffff81 ;  /* 0xffffff810e0b7836 */ /* 0x000fe40000000000 */
[----:B------:R-:W0:Y:S01]  /*0b00*/  MUFU.RCP R13, R12 ;  /* 0x0000000c000d7308 */ /* 0x000e220000001000 */
[----:B------:R-:W-:Y:S01]  /*0b10*/  FADD.FTZ R15, -R12, -RZ ;  /* 0x800000ff0c0f7221 */ /* 0x000fe20000010100 */
[C---:B------:R-:W-:Y:S01]  /*0b20*/  IMAD R0, R11.reuse, -0x800000, R3 ;  /* 0xff8000000b007824 */ /* 0x040fe200078e0203 */
[----:B------:R-:W-:-:S05]  /*0b30*/  IADD3 R10, PT, PT, R11, 0x7f, -R10 ;  /* 0x0000007f0b0a7810 */ /* 0x000fca0007ffe80a */
[----:B------:R-:W-:Y:S02]  /*0b40*/  IMAD.IADD R10, R10, 0x1, R9 ;  /* 0x000000010a0a7824 */ /* 0x000fe400078e0209 */
[----:B0-----:R-:W-:-:S04]  /*0b50*/  FFMA R14, R13, R15, 1 ;  /* 0x3f8000000d0e7423 */ /* 0x001fc8000000000f */
[----:B------:R-:W-:-:S04]  /*0b60*/  FFMA R16, R13, R14, R13 ;  /* 0x0000000e0d107223 */ /* 0x000fc8000000000d */
[----:B------:R-:W-:-:S04]  /*0b70*/  FFMA R3, R0, R16, RZ ;  /* 0x0000001000037223 */ /* 0x000fc800000000ff */
[----:B------:R-:W-:-:S04]  /*0b80*/  FFMA R14, R15, R3, R0 ;  /* 0x000000030f0e7223 */ /* 0x000fc80000000000 */
[----:B------:R-:W-:-:S04]  /*0b90*/  FFMA R13, R16, R14, R3 ;  /* 0x0000000e100d7223 */ /* 0x000fc80000000003 */
[----:B------:R-:W-:-:S04]  /*0ba0*/  FFMA R14, R15, R13, R0 ;  /* 0x0000000d0f0e7223 */ /* 0x000fc80000000000 */
        /* <DEDUP_REMOVED lines=14> */
[CCC-:B------:R-:W-:Y:S01]  /*0c90*/  FFMA.RZ R3, R16.reuse, R14.reuse, R13.reuse ;  /* 0x0000000e10037223 */ /* 0x1c0fe2000000c00d */
[C---:B------:R-:W-:Y:S02]  /*0ca0*/  VIADD R12, R11.reuse, 0x20 ;  /* 0x000000200b0c7836 */ /* 0x040fe40000000000 */
[CCC-:B------:R-:W-:Y:S01]  /*0cb0*/  FFMA.RM R10, R16.reuse, R14.reuse, R13.reuse ;  /* 0x0000000e100a7223 */ /* 0x1c0fe2000000400d */
        /* <DEDUP_REMOVED lines=19> */
.L_x_30:
[----:B------:R-:W-:-:S04]  /*0df0*/  LOP3.LUT R0, R0, 0x80000000, RZ, 0xc0, !PT ;  /* 0x8000000000007812 */ /* 0x000fc800078ec0ff */
[----:B------:R-:W-:Y:S01]  /*0e00*/  LOP3.LUT R0, R0, 0x7f800000, RZ, 0xfc, !PT ;  /* 0x7f80000000007812 */ /* 0x000fe200078efcff */
[----:B------:R-:W-:Y:S06]  /*0e10*/  BRA `(.L_x_31) ;  /* 0x0000000000047947 */ /* 0x000fec0003800000 */
.L_x_29:
[----:B------:R-:W-:-:S07]  /*0e20*/  IMAD R0, R10, 0x800000, R0 ;  /* 0x008000000a007824 */ /* 0x000fce00078e0200 */
.L_x_31:
[----:B------:R-:W-:Y:S05]  /*0e30*/  BSYNC.RECONVERGENT B2 ;  /* 0x0000000000027941 */ /* 0x000fea0003800200 */
.L_x_28:
[----:B------:R-:W-:Y:S05]  /*0e40*/  BRA `(.L_x_32) ;  /* 0x0000000000207947 */ /* 0x000fea0003800000 */
.L_x_27:
[----:B------:R-:W-:-:S04]  /*0e50*/  LOP3.LUT R0, R12, 0x80000000, R3, 0x48, !PT ;  /* 0x800000000c007812 */ /* 0x000fc800078e4803 */
[----:B------:R-:W-:Y:S01]  /*0e60*/  LOP3.LUT R0, R0, 0x7f800000, RZ, 0xfc, !PT ;  /* 0x7f80000000007812 */ /* 0x000fe200078efcff */
[----:B------:R-:W-:Y:S06]  /*0e70*/  BRA `(.L_x_32) ;  /* 0x0000000000147947 */ /* 0x000fec0003800000 */
.L_x_26:
[----:B------:R-:W-:Y:S01]  /*0e80*/  LOP3.LUT R0, R12, 0x80000000, R3, 0x48, !PT ;  /* 0x800000000c007812 */ /* 0x000fe200078e4803 */
[----:B------:R-:W-:Y:S06]  /*0e90*/  BRA `(.L_x_32) ;  /* 0x00000000000c7947 */ /* 0x000fec0003800000 */
.L_x_25:
[----:B------:R-:W0:Y:S01]  /*0ea0*/  MUFU.RSQ R0, -QNAN ;  /* 0xffc0000000007908 */ /* 0x000e220000001400 */
[----:B------:R-:W-:Y:S05]  /*0eb0*/  BRA `(.L_x_32) ;  /* 0x0000000000047947 */ /* 0x000fea0003800000 */
.L_x_24:
[----:B------:R-:W-:-:S07]  /*0ec0*/  FADD.FTZ R0, R3, R0 ;  /* 0x0000000003007221 */ /* 0x000fce0000010000 */
.L_x_32:
[----:B------:R-:W-:Y:S05]  /*0ed0*/  BSYNC.RECONVERGENT B1 ;  /* 0x0000000000017941 */ /* 0x000fea0003800200 */
.L_x_22:
[----:B------:R-:W-:-:S04]  /*0ee0*/  IMAD.MOV.U32 R9, RZ, RZ, 0x0 ;  /* 0x00000000ff097424 */ /* 0x000fc800078e00ff */
[----:B0-----:R-:W-:Y:S05]  /*0ef0*/  RET.REL.NODEC R8 `(computeVarianceEstimates) ;  /* 0xfffffff008407950 */ /* 0x001fea0003c3ffff */
.L_x_33:
        /* <DEDUP_REMOVED lines=16> */
.L_x_112:


//--------------------- .text._Z28computeVarianceEstimates_optiiPfS_ --------------------------
	.section	.text._Z28computeVarianceEstimates_optiiPfS_,"ax",@progbits
	.align	128
        .global         _Z28computeVarianceEstimates_optiiPfS_
        .type           _Z28computeVarianceEstimates_optiiPfS_,@function
        .size           _Z28computeVarianceEstimates_optiiPfS_,(.L_x_113 - _Z28computeVarianceEstimates_optiiPfS_)
        .other          _Z28computeVarianceEstimates_optiiPfS_,@"STO_CUDA_ENTRY STV_DEFAULT"
_Z28computeVarianceEstimates_optiiPfS_:
.text._Z28computeVarianceEstimates_optiiPfS_:
[----:B------:R-:W-:Y:S01]  /*0000*/  LDC R1, c[0x0][0x37c] ;  /* 0x0000df00ff017b82 */ /* 0x000fe20000000800 */
[----:B------:R-:W0:Y:S01]  /*0010*/  S2R R2, SR_TID.Y ;  /* 0x0000000000027919 */ /* 0x000e220000002200 */
[----:B------:R-:W1:Y:S01]  /*0020*/  LDCU.64 UR6, c[0x0][0x358] ;  /* 0x00006b00ff0677ac */ /* 0x000e620008000a00 */
[----:B------:R-:W-:Y:S01]  /*0030*/  BSSY.RECONVERGENT B0, `(.L_x_34) ;  /* 0x000002f000007945 */ /* 0x000fe20003800200 */
[----:B------:R-:W2:Y:S01]  /*0040*/  S2R R4, SR_TID.X ;  /* 0x0000000000047919 */ /* 0x000ea20000002100 */
[----:B------:R-:W3:Y:S01]  /*0050*/  LDCU.64 UR8, c[0x0][0x390] ;  /* 0x00007200ff0877ac */ /* 0x000ee20008000a00 */
[----:B------:R-:W4:Y:S01]  /*0060*/  S2R R5, SR_CTAID.Y ;  /* 0x0000000000057919 */ /* 0x000f220000002600 */
[----:B------:R-:W1:Y:S01]  /*0070*/  S2R R7, SR_CTAID.X ;  /* 0x0000000000077919 */ /* 0x000e620000002500 */
[----:B0-----:R-:W-:-:S13]  /*0080*/  ISETP.GT.U32.AND P0, PT, R2, 0x17, PT ;  /* 0x000000170200780c */ /* 0x001fda0003f04070 */
[----:B-1234-:R-:W-:Y:S05]  /*0090*/  @P0 BRA `(.L_x_35) ;  /* 0x0000000000a00947 */ /* 0x01efea0003800000 */
[----:B------:R-:W-:-:S07]  /*00a0*/  IMAD.MOV.U32 R0, RZ, RZ, R2 ;  /* 0x000000ffff007224 */ /* 0x000fce00078e0002 */
.L_x_41:
[----:B------:R-:W-:Y:S01]  /*00b0*/  ISETP.GT.U32.AND P0, PT, R4, 0x27, PT ;  /* 0x000000270400780c */ /* 0x000fe20003f04070 */
[----:B------:R-:W-:-:S12]  /*00c0*/  BSSY.RECONVERGENT B1, `(.L_x_36) ;  /* 0x0000022000017945 */ /* 0x000fd80003800200 */
[----:B0-----:R-:W-:Y:S05]  /*00d0*/  @P0 BRA `(.L_x_37) ;  /* 0x0000000000800947 */ /* 0x001fea0003800000 */
[----:B------:R-:W0:Y:S01]  /*00e0*/  S2R R9, SR_CgaCtaId ;  /* 0x0000000000097919 */ /* 0x000e220000008800 */
[----:B------:R-:W1:Y:S01]  /*00f0*/  LDCU.64 UR4, c[0x0][0x380] ;  /* 0x00007000ff0477ac */ /* 0x000e620008000a00 */
[----:B------:R-:W2:Y:S01]  /*0100*/  LDC R12, c[0x0][0x384] ;  /* 0x0000e100ff0c7b82 */ /* 0x000ea20000000800 */
[----:B------:R-:W-:Y:S01]  /*0110*/  IMAD R8, R5, 0x10, R0 ;  /* 0x0000001005087824 */ /* 0x000fe200078e0200 */
[----:B------:R-:W-:-:S03]  /*0120*/  MOV R6, 0x400 ;  /* 0x0000040000067802 */ /* 0x000fc60000000f00 */
[----:B------:R-:W-:-:S04]  /*0130*/  VIADD R3, R8, 0xfffffffc ;  /* 0xfffffffc08037836 */ /* 0x000fc80000000000 */
[C---:B-1----:R-:W-:Y:S01]  /*0140*/  IMAD R11, R3.reuse, UR5, RZ ;  /* 0x00000005030b7c24 */ /* 0x042fe2000f8e02ff */
[----:B------:R-:W-:-:S04]  /*0150*/  ISETP.GE.AND P0, PT, R3, UR4, PT ;  /* 0x0000000403007c0c */ /* 0x000fc8000bf06270 */
[----:B------:R-:W-:Y:S02]  /*0160*/  ISETP.GT.U32.AND P0, PT, R8, 0x3, !P0 ;  /* 0x000000030800780c */ /* 0x000fe40004704070 */
[----:B------:R-:W-:Y:S02]  /*0170*/  SHF.R.S32.HI R14, RZ, 0x1f, R11 ;  /* 0x0000001fff0e7819 */ /* 0x000fe4000001140b */
[----:B0-----:R-:W-:Y:S01]  /*0180*/  LEA R9, R9, R6, 0x18 ;  /* 0x0000000609097211 */ /* 0x001fe200078ec0ff */
[----:B------:R-:W-:-:S04]  /*0190*/  IMAD.MOV.U32 R6, RZ, RZ, R4 ;  /* 0x000000ffff067224 */ /* 0x000fc800078e0004 */
[----:B------:R-:W-:-:S07]  /*01a0*/  IMAD R13, R0, 0xa0, R9 ;  /* 0x000000a0000d7824 */ /* 0x000fce00078e0209 */
.L_x_40:
[----:B------:R-:W-:Y:S01]  /*01b0*/  LEA R10, R7, R6, 0x5 ;  /* 0x00000006070a7211 */ /* 0x000fe200078e28ff */
[----:B------:R-:W-:Y:S01]  /*01c0*/  BSSY.RECONVERGENT B2, `(.L_x_38) ;  /* 0x000000d000027945 */ /* 0x000fe20003800200 */
[----:B------:R-:W-:-:S03]  /*01d0*/  IMAD.MOV.U32 R8, RZ, RZ, RZ ;  /* 0x000000ffff087224 */ /* 0x000fc600078e00ff */
[----:B------:R-:W-:-:S05]  /*01e0*/  VIADD R3, R10, 0xfffffffc ;  /* 0xfffffffc0a037836 */ /* 0x000fca0000000000 */
[----:B--2---:R-:W-:Y:S01]  /*01f0*/  ISETP.GE.AND P1, PT, R3, R12, PT ;  /* 0x0000000c0300720c */ /* 0x004fe20003f26270 */
[----:B------:R-:W-:-:S03]  /*0200*/  IMAD R3, R6, 0x4, R13 ;  /* 0x0000000406037824 */ /* 0x000fc600078e020d */
[----:B------:R-:W-:-:S04]  /*0210*/  ISETP.LT.OR P1, PT, R10, 0x4, P1 ;  /* 0x000000040a00780c */ /* 0x000fc80000f21670 */
[----:B------:R-:W-:-:S13]  /*0220*/  PLOP3.LUT P1, PT, P0, P1, PT, 0x8f, 0xf8 ;  /* 0x0000000000f8781c */ /* 0x000fda0000723177 */
[----:B0-----:R-:W-:Y:S05]  /*0230*/  @P1 BRA `(.L_x_39) ;  /* 0x0000000000141947 */ /* 0x001fea0003800000 */
[----:B------:R-:W-:-:S04]  /*0240*/  IADD3 R9, P1, PT, R11, R10, RZ ;  /* 0x0000000a0b097210 */ /* 0x000fc80007f3e0ff */
[----:B------:R-:W-:Y:S02]  /*0250*/  IADD3.X R10, PT, PT, RZ, R14, RZ, P1, !PT ;  /* 0x0000000eff0a7210 */ /* 0x000fe40000ffe4ff */
[----:B------:R-:W-:-:S04]  /*0260*/  LEA R8, P1, R9, UR8, 0x2 ;  /* 0x0000000809087c11 */ /* 0x000fc8000f8210ff */
[----:B------:R-:W-:-:S05]  /*0270*/  LEA.HI.X R9, R9, UR9, R10, 0x2, P1 ;  /* 0x0000000909097c11 */ /* 0x000fca00088f140a */
[----:B------:R0:W5:Y:S04]  /*0280*/  LDG.E R8, desc[UR6][R8.64+-0x10] ;  /* 0xfffff00608087981 */ /* 0x000168000c1e1900 */
.L_x_39:
[----:B------:R-:W-:Y:S05]  /*0290*/  BSYNC.RECONVERGENT B2 ;  /* 0x0000000000027941 */ /* 0x000fea0003800200 */
.L_x_38:
[----:B-----5:R1:W-:Y:S01]  /*02a0*/  STS [R3], R8 ;  /* 0x0000000803007388 */ /* 0x0203e20000000800 */
[C---:B------:R-:W-:Y:S01]  /*02b0*/  ISETP.GE.U32.AND P1, PT, R6.reuse, 0x8, PT ;  /* 0x000000080600780c */ /* 0x040fe20003f26070 */
[----:B------:R-:W-:-:S12]  /*02c0*/  VIADD R6, R6, 0x20 ;  /* 0x0000002006067836 */ /* 0x000fd80000000000 */
[----:B-1----:R-:W-:Y:S05]  /*02d0*/  @!P1 BRA `(.L_x_40) ;  /* 0xfffffffc00b49947 */ /* 0x002fea000383ffff */
.L_x_37:
[----:B------:R-:W-:Y:S05]  /*02e0*/  BSYNC.RECONVERGENT B1 ;  /* 0x0000000000017941 */ /* 0x000fea0003800200 */
.L_x_36:
[C---:B------:R-:W-:Y:S01]  /*02f0*/  ISETP.GE.U32.AND P0, PT, R0.reuse, 0x8, PT ;  /* 0x000000080000780c */ /* 0x040fe20003f06070 */
[----:B------:R-:W-:-:S12]  /*0300*/  VIADD R0, R0, 0x10 ;  /* 0x0000001000007836 */ /* 0x000fd80000000000 */
[----:B------:R-:W-:Y:S05]  /*0310*/  @!P0 BRA `(.L_x_41) ;  /* 0xfffffffc00648947 */ /* 0x000fea000383ffff */
.L_x_35:
[----:B------:R-:W-:Y:S05]  /*0320*/  BSYNC.RECONVERGENT B0 ;  /* 0x0000000000007941 */ /* 0x000fea0003800200 */
.L_x_34:
[----:B------:R-:W1:Y:S01]  /*0330*/  S2R R0, SR_CgaCtaId ;  /* 0x0000000000007919 */ /* 0x000e620000008800 */
[----:B0-----:R-:W-:Y:S01]  /*0340*/  MOV R9, 0x400 ;  /* 0x0000040000097802 */ /* 0x001fe20000000f00 */
[----:B------:R-:W-:Y:S01]  /*0350*/  IMAD.MOV.U32 R8, RZ, RZ, RZ ;  /* 0x000000ffff087224 */ /* 0x000fe200078e00ff */
[----:B------:R-:W-:Y:S01]  /*0360*/  MOV R6, 0x7f7fffff ;  /* 0x7f7fffff00067802 */ /* 0x000fe20000000f00 */
[----:B------:R-:W-:Y:S01]  /*0370*/  BAR.SYNC.DEFER_BLOCKING 0x0 ;  /* 0x0000000000007b1d */ /* 0x000fe20000010000 */
[----:B-1----:R-:W-:-:S05]  /*0380*/  LEA R9, R0, R9, 0x18 ;  /* 0x0000000900097211 */ /* 0x002fca00078ec0ff */
[----:B------:R-:W-:-:S04]  /*0390*/  IMAD R10, R4, 0x4, R9 ;  /* 0x00000004040a7824 */ /* 0x000fc800078e0209 */
[----:B------:R-:W-:-:S07]  /*03a0*/  VIADD R10, R10, 0x2cc ;  /* 0x000002cc0a0a7836 */ /* 0x000fce0000000000 */
.L_x_51:
[C---:B------:R-:W-:Y:S01]  /*03b0*/  IMAD.SHL.U32 R0, R8.reuse, 0x4, RZ ;  /* 0x0000000408007824 */ /* 0x040fe200078e00ff */
[----:B------:R-:W-:Y:S01]  /*03c0*/  IADD3 R8, PT, PT, R8, 0x1, RZ ;  /* 0x0000000108087810 */ /* 0x000fe20007ffe0ff */
[----:B------:R-:W-:-:S03]  /*03d0*/  IMAD.MOV.U32 R17, RZ, RZ, RZ ;  /* 0x000000ffff117224 */ /* 0x000fc600078e00ff */
[----:B------:R-:W-:Y:S01]  /*03e0*/  ISETP.NE.AND P2, PT, R8, 0x4, PT ;  /* 0x000000040800780c */ /* 0x000fe20003f45270 */
[----:B------:R-:W0:Y:S02]  /*03f0*/  LDC R0, c[0x3][R0] ;  /* 0x00c0000000007b82 */ /* 0x000e240000000800 */
[----:B0-----:R-:W-:-:S13]  /*0400*/  ISETP.GE.AND P0, PT, R0, 0x1, PT ;  /* 0x000000010000780c */ /* 0x001fda0003f06270 */
[----:B------:R-:W-:Y:S05]  /*0410*/  @!P0 BRA `(.L_x_42) ;  /* 0x0000000400c08947 */ /* 0x000fea0003800000 */
[C---:B------:R-:W-:Y:S01]  /*0420*/  LOP3.LUT R23, R0.reuse, 0xf, RZ, 0xc0, !PT ;  /* 0x0000000f00177812 */ /* 0x040fe200078ec0ff */
[----:B------:R-:W-:Y:S01]  /*0430*/  HFMA2 R17, -RZ, RZ, 0, 0 ;  /* 0x00000000ff117431 */ /* 0x000fe200000001ff */
[C---:B------:R-:W-:Y:S01]  /*0440*/  LOP3.LUT R24, R0.reuse, 0x7, RZ, 0xc0, !PT ;  /* 0x0000000700187812 */ /* 0x040fe200078ec0ff */
[----:B------:R-:W-:Y:S01]  /*0450*/  UMOV UR4, URZ ;  /* 0x000000ff00047c82 */ /* 0x000fe20008000000 */
[----:B------:R-:W-:Y:S01]  /*0460*/  SHF.R.U32.HI R3, RZ, 0x1, R0 ;  /* 0x00000001ff037819 */ /* 0x000fe20000011600 */
[----:B------:R-:W-:Y:S01]  /*0470*/  VIADD R11, R23, 0xffffffff ;  /* 0xffffffff170b7836 */ /* 0x000fe20000000000 */
[----:B------:R-:W-:Y:S01]  /*0480*/  LOP3.LUT R25, R0, 0x3, RZ, 0xc0, !PT ;  /* 0x0000000300197812 */ /* 0x000fe200078ec0ff */
[----:B------:R-:W-:-:S03]  /*0490*/  VIADD R12, R24, 0xffffffff ;  /* 0xffffffff180c7836 */ /* 0x000fc60000000000 */
[----:B------:R-:W-:Y:S02]  /*04a0*/  ISETP.GE.U32.AND P0, PT, R11, 0x7, PT ;  /* 0x000000070b00780c */ /* 0x000fe40003f06070 */
[----:B------:R-:W-:Y:S02]  /*04b0*/  LOP3.LUT R11, R0, 0x7ffffff0, RZ, 0xc0, !PT ;  /* 0x7ffffff0000b7812 */ /* 0x000fe400078ec0ff */
[----:B------:R-:W-:Y:S01]  /*04c0*/  ISETP.GE.U32.AND P1, PT, R12, 0x3, PT ;  /* 0x000000030c00780c */ /* 0x000fe20003f26070 */
[----:B------:R-:W-:Y:S02]  /*04d0*/  IMAD R12, R3, -0xa4, R10 ;  /* 0xffffff5c030c7824 */ /* 0x000fe400078e020a */
[----:B------:R-:W-:-:S10]  /*04e0*/  IMAD.MOV R13, RZ, RZ, -R11 ;  /* 0x000000ffff0d7224 */ /* 0x000fd400078e0a0b */
.L_x_48:
[----:B------:R-:W-:Y:S01]  /*04f0*/  ISETP.GE.U32.AND P3, PT, R0, 0x10, PT ;  /* 0x000000100000780c */ /* 0x000fe20003f66070 */
[----:B------:R-:W-:-:S12]  /*0500*/  IMAD.MOV.U32 R14, RZ, RZ, RZ ;  /* 0x000000ffff0e7224 */ /* 0x000fd800078e00ff */
[----:B------:R-:W-:Y:S05]  /*0510*/  @!P3 BRA `(.L_x_43) ;  /* 0x0000000000a0b947 */ /* 0x000fea0003800000 */
[----:B------:R-:W-:Y:S01]  /*0520*/  VIADD R19, R2, UR4 ;  /* 0x0000000402137c36 */ /* 0x000fe20008000000 */
[----:B------:R-:W-:-:S03]  /*0530*/  MOV R15, R13 ;  /* 0x0000000d000f7202 */ /* 0x000fc60000000f00 */
[----:B------:R-:W-:-:S07]  /*0540*/  IMAD R14, R19, 0xa0, R12 ;  /* 0x000000a0130e7824 */ /* 0x000fce00078e020c */
.L_x_44:
[----:B------:R-:W0:Y:S01]  /*0550*/  LDS R18, [R14+-0x3c] ;  /* 0xffffc4000e127984 */ /* 0x000e220000000800 */
[----:B------:R-:W-:-:S03]  /*0560*/  VIADD R15, R15, 0x10 ;  /* 0x000000100f0f7836 */ /* 0x000fc60000000000 */
[----:B------:R-:W1:Y:S02]  /*0570*/  LDS R26, [R14+-0x38] ;  /* 0xffffc8000e1a7984 */ /* 0x000e640000000800 */
[----:B------:R-:W-:Y:S02]  /*0580*/  ISETP.NE.AND P3, PT, R15, RZ, PT ;  /* 0x000000ff0f00720c */ /* 0x000fe40003f65270 */
[----:B------:R-:W2:Y:S04]  /*0590*/  LDS R19, [R14+-0x34] ;  /* 0xffffcc000e137984 */ /* 0x000ea80000000800 */
[----:B------:R-:W3:Y:S04]  /*05a0*/  LDS R20, [R14+-0x30] ;  /* 0xffffd0000e147984 */ /* 0x000ee80000000800 */
[----:B------:R-:W4:Y:S04]  /*05b0*/  LDS R22, [R14+-0x2c] ;  /* 0xffffd4000e167984 */ /* 0x000f280000000800 */
[----:B------:R-:W5:Y:S04]  /*05c0*/  LDS R21, [R14+-0x28] ;  /* 0xffffd8000e157984 */ /* 0x000f680000000800 */
[----:B------:R-:W5:Y:S01]  /*05d0*/  LDS R16, [R14+-0x24] ;  /* 0xffffdc000e107984 */ /* 0x000f620000000800 */
[----:B0-----:R-:W-:-:S03]  /*05e0*/  FADD R17, R18, R17 ;  /* 0x0000001112117221 */ /* 0x001fc60000000000 */
[----:B------:R-:W0:Y:S01]  /*05f0*/  LDS R18, [R14+-0x20] ;  /* 0xffffe0000e127984 */ /* 0x000e220000000800 */
[----:B-1----:R-:W-:-:S03]  /*0600*/  FADD R26, R17, R26 ;  /* 0x0000001a111a7221 */ /* 0x002fc60000000000 */
[----:B------:R-:W1:Y:S01]  /*0610*/  LDS R17, [R14+-0x1c] ;  /* 0xffffe4000e117984 */ /* 0x000e620000000800 */
[----:B--2---:R-:W-:-:S03]  /*0620*/  FADD R27, R26, R19 ;  /* 0x000000131a1b7221 */ /* 0x004fc60000000000 */
[----:B------:R-:W2:Y:S01]  /*0630*/  LDS R19, [R14+-0x18] ;  /* 0xffffe8000e137984 */ /* 0x000ea20000000800 */
[----:B---3--:R-:W-:-:S03]  /*0640*/  FADD R27, R27, R20 ;  /* 0x000000141b1b7221 */ /* 0x008fc60000000000 */
[----:B------:R-:W3:Y:S01]  /*0650*/  LDS R20, [R14+-0x14] ;  /* 0xffffec000e147984 */ /* 0x000ee20000000800 */
[----:B----4-:R-:W-:-:S03]  /*0660*/  FADD R26, R27, R22 ;  /* 0x000000161b1a7221 */ /* 0x010fc60000000000 */
[----:B------:R-:W4:Y:S01]  /*0670*/  LDS R22, [R14+-0x10] ;  /* 0xfffff0000e167984 */ /* 0x000f220000000800 */
[----:B-----5:R-:W-:-:S03]  /*0680*/  FADD R27, R26, R21 ;  /* 0x000000151a1b7221 */ /* 0x020fc60000000000 */
[----:B------:R-:W5:Y:S01]  /*0690*/  LDS R21, [R14+-0xc] ;  /* 0xfffff4000e157984 */ /* 0x000f620000000800 */
[----:B------:R-:W-:-:S03]  /*06a0*/  FADD R27, R27, R16 ;  /* 0x000000101b1b7221 */ /* 0x000fc60000000000 */
[----:B------:R-:W5:Y:S01]  /*06b0*/  LDS R16, [R14+-0x8] ;  /* 0xfffff8000e107984 */ /* 0x000f620000000800 */
[----:B0-----:R-:W-:-:S03]  /*06c0*/  FADD R26, R27, R18 ;  /* 0x000000121b1a7221 */ /* 0x001fc60000000000 */
[----:B------:R-:W0:Y:S01]  /*06d0*/  LDS R18, [R14+-0x4] ;  /* 0xfffffc000e127984 */ /* 0x000e220000000800 */
[----:B-1----:R-:W-:-:S03]  /*06e0*/  FADD R26, R26, R17 ;  /* 0x000000111a1a7221 */ /* 0x002fc60000000000 */
[----:B------:R1:W0:Y:S01]  /*06f0*/  LDS R17, [R14] ;  /* 0x000000000e117984 */ /* 0x0002220000000800 */
[----:B--2---:R-:W-:-:S04]  /*0700*/  FADD R19, R26, R19 ;  /* 0x000000131a137221 */ /* 0x004fc80000000000 */
[----:B---3--:R-:W-:Y:S01]  /*0710*/  FADD R19, R19, R20 ;  /* 0x0000001413137221 */ /* 0x008fe20000000000 */
[----:B-1----:R-:W-:-:S03]  /*0720*/  VIADD R14, R14, 0x40 ;  /* 0x000000400e0e7836 */ /* 0x002fc60000000000 */
[----:B----4-:R-:W-:-:S04]  /*0730*/  FADD R22, R19, R22 ;  /* 0x0000001613167221 */ /* 0x010fc80000000000 */
[----:B-----5:R-:W-:-:S04]  /*0740*/  FADD R21, R22, R21 ;  /* 0x0000001516157221 */ /* 0x020fc80000000000 */
[----:B------:R-:W-:-:S04]  /*0750*/  FADD R21, R21, R16 ;  /* 0x0000001015157221 */ /* 0x000fc80000000000 */
[----:B0-----:R-:W-:-:S04]  /*0760*/  FADD R18, R21, R18 ;  /* 0x0000001215127221 */ /* 0x001fc80000000000 */
[----:B------:R-:W-:Y:S01]  /*0770*/  FADD R17, R18, R17 ;  /* 0x0000001112117221 */ /* 0x000fe20000000000 */
[----:B------:R-:W-:Y:S06]  /*0780*/  @P3 BRA `(.L_x_44) ;  /* 0xfffffffc00703947 */ /* 0x000fec000383ffff */
[----:B------:R-:W-:-:S07]  /*0790*/  IMAD.MOV.U32 R14, RZ, RZ, R11 ;  /* 0x000000ffff0e7224 */ /* 0x000fce00078e000b */
.L_x_43:
[----:B------:R-:W-:-:S13]  /*07a0*/  ISETP.NE.AND P3, PT, R23, RZ, PT ;  /* 0x000000ff1700720c */ /* 0x000fda0003f65270 */
[----:B------:R-:W-:Y:S05]  /*07b0*/  @!P3 BRA `(.L_x_45) ;  /* 0x0000000000ccb947 */ /* 0x000fea0003800000 */
[----:B------:R-:W-:Y:S02]  /*07c0*/  IADD3 R16, PT, PT, R2, UR4, -R3 ;  /* 0x0000000402107c10 */ /* 0x000fe4000fffe803 */
[----:B------:R-:W-:-:S03]  /*07d0*/  ISETP.NE.AND P3, PT, R24, RZ, PT ;  /* 0x000000ff1800720c */ /* 0x000fc60003f65270 */
[----:B------:R-:W-:Y:S01]  /*07e0*/  IMAD R15, R16, 0xa0, R9 ;  /* 0x000000a0100f7824 */ /* 0x000fe200078e0209 */
[----:B------:R-:W-:Y:S09]  /*07f0*/  @!P0 BRA `(.L_x_46) ;  /* 0x00000000004c8947 */ /* 0x000ff20003800000 */
[C---:B------:R-:W-:Y:S01]  /*0800*/  IADD3 R16, PT, PT, R14.reuse, R4, -R3 ;  /* 0x000000040e107210 */ /* 0x040fe20007ffe803 */
[----:B------:R-:W-:-:S03]  /*0810*/  VIADD R14, R14, 0x8 ;  /* 0x000000080e0e7836 */ /* 0x000fc60000000000 */
[----:B------:R-:W-:-:S05]  /*0820*/  LEA R26, R16, R15, 0x2 ;  /* 0x0000000f101a7211 */ /* 0x000fca00078e10ff */
[----:B------:R-:W0:Y:S04]  /*0830*/  LDS R20, [R26+0x290] ;  /* 0x000290001a147984 */ /* 0x000e280000000800 */
[----:B------:R-:W1:Y:S04]  /*0840*/  LDS R27, [R26+0x294] ;  /* 0x000294001a1b7984 */ /* 0x000e680000000800 */
[----:B------:R-:W2:Y:S04]  /*0850*/  LDS R21, [R26+0x298] ;  /* 0x000298001a157984 */ /* 0x000ea80000000800 */
[----:B------:R-:W3:Y:S04]  /*0860*/  LDS R19, [R26+0x29c] ;  /* 0x00029c001a137984 */ /* 0x000ee80000000800 */
[----:B------:R-:W4:Y:S04]  /*0870*/  LDS R18, [R26+0x2a0] ;  /* 0x0002a0001a127984 */ /* 0x000f280000000800 */
[----:B------:R-:W5:Y:S01]  /*0880*/  LDS R16, [R26+0x2a4] ;  /* 0x0002a4001a107984 */ /* 0x000f620000000800 */
[----:B0-----:R-:W-:-:S03]  /*0890*/  FADD R22, R17, R20 ;  /* 0x0000001411167221 */ /* 0x001fc60000000000 */
[----:B------:R-:W0:Y:S01]  /*08a0*/  LDS R20, [R26+0x2a8] ;  /* 0x0002a8001a147984 */ /* 0x000e220000000800 */
[----:B-1----:R-:W-:-:S03]  /*08b0*/  FADD R22, R22, R27 ;  /* 0x0000001b16167221 */ /* 0x002fc60000000000 */
[----:B------:R-:W1:Y:S01]  /*08c0*/  LDS R17, [R26+0x2ac] ;  /* 0x0002ac001a117984 */ /* 0x000e620000000800 */
[----:B--2---:R-:W-:-:S04]  /*08d0*/  FADD R22, R22, R21 ;  /* 0x0000001516167221 */ /* 0x004fc80000000000 */
[----:B---3--:R-:W-:-:S04]  /*08e0*/  FADD R19, R22, R19 ;  /* 0x0000001316137221 */ /* 0x008fc80000000000 */
[----:B----4-:R-:W-:-:S04]  /*08f0*/  FADD R19, R19, R18 ;  /* 0x0000001213137221 */ /* 0x010fc80000000000 */
[----:B-----5:R-:W-:-:S04]  /*0900*/  FADD R19, R19, R16 ;  /* 0x0000001013137221 */ /* 0x020fc80000000000 */
[----:B0-----:R-:W-:-:S04]  /*0910*/  FADD R20, R19, R20 ;  /* 0x0000001413147221 */ /* 0x001fc80000000000 */
[----:B-1----:R-:W-:-:S07]  /*0920*/  FADD R17, R20, R17 ;  /* 0x0000001114117221 */ /* 0x002fce0000000000 */
.L_x_46:
[----:B------:R-:W-:Y:S01]  /*0930*/  VIADD R16, R15, 0x280 ;  /* 0x000002800f107836 */ /* 0x000fe20000000000 */
[----:B------:R-:W-:Y:S06]  /*0940*/  @!P3 BRA `(.L_x_45) ;  /* 0x000000000068b947 */ /* 0x000fec0003800000 */
[----:B------:R-:W-:Y:S01]  /*0950*/  ISETP.NE.AND P3, PT, R25, RZ, PT ;  /* 0x000000ff1900720c */ /* 0x000fe20003f65270 */
[----:B------:R-:W-:-:S12]  /*0960*/  @!P1 BRA `(.L_x_47) ;  /* 0x00000000002c9947 */ /* 0x000fd80003800000 */
[C---:B------:R-:W-:Y:S02]  /*0970*/  IADD3 R18, PT, PT, R14.reuse, R4, -R3 ;  /* 0x000000040e127210 */ /* 0x040fe40007ffe803 */
[----:B------:R-:W-:-:S03]  /*0980*/  IADD3 R14, PT, PT, R14, 0x4, RZ ;  /* 0x000000040e0e7810 */ /* 0x000fc60007ffe0ff */
[----:B------:R-:W-:-:S05]  /*0990*/  IMAD R18, R18, 0x4, R15 ;  /* 0x0000000412127824 */ /* 0x000fca00078e020f */
[----:B------:R-:W0:Y:S04]  /*09a0*/  LDS R20, [R18+0x290] ;  /* 0x0002900012147984 */ /* 0x000e280000000800 */
[----:B------:R-:W1:Y:S04]  /*09b0*/  LDS R19, [R18+0x294] ;  /* 0x0002940012137984 */ /* 0x000e680000000800 */
[----:B------:R-:W2:Y:S04]  /*09c0*/  LDS R22, [R18+0x298] ;  /* 0x0002980012167984 */ /* 0x000ea80000000800 */
[----:B------:R-:W3:Y:S01]  /*09d0*/  LDS R26, [R18+0x29c] ;  /* 0x00029c00121a7984 */ /* 0x000ee20000000800 */
[----:B0-----:R-:W-:-:S04]  /*09e0*/  FADD R20, R17, R20 ;  /* 0x0000001411147221 */ /* 0x001fc80000000000 */
[----:B-1----:R-:W-:-:S04]  /*09f0*/  FADD R19, R20, R19 ;  /* 0x0000001314137221 */ /* 0x002fc80000000000 */
[----:B--2---:R-:W-:-:S04]  /*0a00*/  FADD R19, R19, R22 ;  /* 0x0000001613137221 */ /* 0x004fc80000000000 */
[----:B---3--:R-:W-:-:S07]  /*0a10*/  FADD R17, R19, R26 ;  /* 0x0000001a13117221 */ /* 0x008fce0000000000 */
.L_x_47:
[----:B------:R-:W-:Y:S05]  /*0a20*/  @!P3 BRA `(.L_x_45) ;  /* 0x000000000030b947 */ /* 0x000fea0003800000 */
[----:B------:R-:W-:Y:S02]  /*0a30*/  IADD3 R14, PT, PT, R14, R4, -R3 ;  /* 0x000000040e0e7210 */ /* 0x000fe40007ffe803 */
[----:B------:R-:W-:-:S03]  /*0a40*/  ISETP.NE.AND P3, PT, R25, 0x1, PT ;  /* 0x000000011900780c */ /* 0x000fc60003f65270 */
[C---:B------:R-:W-:Y:S02]  /*0a50*/  IMAD R18, R14.reuse, 0x4, R15 ;  /* 0x000000040e127824 */ /* 0x040fe400078e020f */
[----:B------:R-:W-:-:S04]  /*0a60*/  IMAD R15, R14, 0x4, R16 ;  /* 0x000000040e0f7824 */ /* 0x000fc800078e0210 */
[----:B------:R-:W0:Y:S02]  /*0a70*/  LDS R18, [R18+0x290] ;  /* 0x0002900012127984 */ /* 0x000e240000000800 */
[----:B0-----:R-:W-:Y:S02]  /*0a80*/  FADD R17, R17, R18 ;  /* 0x0000001211117221 */ /* 0x001fe40000000000 */
[----:B------:R-:W-:Y:S05]  /*0a90*/  @!P3 BRA `(.L_x_45) ;  /* 0x000000000014b947 */ /* 0x000fea0003800000 */
[----:B------:R-:W-:Y:S01]  /*0aa0*/  ISETP.NE.AND P3, PT, R25, 0x2, PT ;  /* 0x000000021900780c */ /* 0x000fe20003f65270 */
[----:B------:R-:W0:-:S12]  /*0ab0*/  LDS R14, [R15+0x14] ;  /* 0x000014000f0e7984 */ /* 0x000e180000000800 */
[----:B------:R-:W1:Y:S01]  /*0ac0*/  @P3 LDS R16, [R15+0x18] ;  /* 0x000018000f103984 */ /* 0x000e620000000800 */
[----:B0-----:R-:W-:-:S04]  /*0ad0*/  FADD R17, R17, R14 ;  /* 0x0000000e11117221 */ /* 0x001fc80000000000 */
[----:B-1----:R-:W-:-:S07]  /*0ae0*/  @P3 FADD R17, R17, R16 ;  /* 0x0000001011113221 */ /* 0x002fce0000000000 */
.L_x_45:
[----:B------:R-:W-:-:S06]  /*0af0*/  UIADD3 UR4, UPT, UPT, UR4, 0x1, URZ ;  /* 0x0000000104047890 */ /* 0x000fcc000fffe0ff */
[----:B------:R-:W-:-:S13]  /*0b00*/  ISETP.NE.AND P3, PT, R0, UR4, PT ;  /* 0x0000000400007c0c */ /* 0x000fda000bf65270 */
[----:B------:R-:W-:Y:S05]  /*0b10*/  @P3 BRA `(.L_x_48) ;  /* 0xfffffff800743947 */ /* 0x000fea000383ffff */
.L_x_42:
        /* <DEDUP_REMOVED lines=11> */
[----:B------:R-:W-:Y:S01]  /*0bd0*/  IMAD.MOV.U32 R3, RZ, RZ, R17 ;  /* 0x000000ffff037224 */ /* 0x000fe200078e0011 */
[----:B------:R-:W-:-:S07]  /*0be0*/  MOV R12, 0xc00 ;  /* 0x00000c00000c7802 */ /* 0x000fce0000000f00 */
[----:B------:R-:W-:Y:S05]  /*0bf0*/  CALL.REL.NOINC `($__internal_2_$__cuda_sm3x_div_rn_noftz_f32_slowpath) ;  /* 0x0000000000347944 */ /* 0x000fea0003c00000 */
[----:B------:R-:W-:-:S07]  /*0c00*/  MOV R3, R0 ;  /* 0x0000000000037202 */ /* 0x000fce0000000f00 */
.L_x_50:
[----:B------:R-:W-:Y:S05]  /*0c10*/  BSYNC.RECONVERGENT B0 ;  /* 0x0000000000007941 */ /* 0x000fea0003800200 */
.L_x_49:
[----:B------:R-:W-:-:S04]  /*0c20*/  FSETP.GEU.AND P0, PT, R3, R6, PT ;  /* 0x000000060300720b */ /* 0x000fc80003f0e000 */
[----:B------:R-:W-:Y:S01]  /*0c30*/  FSEL R6, R3, R6, !P0 ;  /* 0x0000000603067208 */ /* 0x000fe20004000000 */
[----:B------:R-:W-:Y:S08]  /*0c40*/  @P2 BRA `(.L_x_51) ;  /* 0xfffffff400d82947 */ /* 0x000ff0000383ffff */
[----:B------:R-:W0:Y:S01]  /*0c50*/  LDC.64 R8, c[0x0][0x388] ;  /* 0x0000e200ff087b82 */ /* 0x000e220000000a00 */
[----:B------:R-:W1:Y:S01]  /*0c60*/  LDCU UR4, c[0x0][0x384] ;  /* 0x00007080ff0477ac */ /* 0x000e620008000800 */
[----:B------:R-:W-:Y:S02]  /*0c70*/  IMAD R2, R5, 0x10, R2 ;  /* 0x0000001005027824 */ /* 0x000fe400078e0202 */
[----:B------:R-:W-:-:S04]  /*0c80*/  IMAD R7, R7, 0x20, R4 ;  /* 0x0000002007077824 */ /* 0x000fc800078e0204 */
[----:B-1----:R-:W-:-:S04]  /*0c90*/  IMAD R3, R2, UR4, R7 ;  /* 0x0000000402037c24 */ /* 0x002fc8000f8e0207 */
[----:B0-----:R-:W-:-:S05]  /*0ca0*/  IMAD.WIDE R2, R3, 0x4, R8 ;  /* 0x0000000403027825 */ /* 0x001fca00078e0208 */
[----:B------:R-:W-:Y:S01]  /*0cb0*/  STG.E desc[UR6][R2.64], R6 ;  /* 0x0000000602007986 */ /* 0x000fe2000c101906 */
[----:B------:R-:W-:Y:S05]  /*0cc0*/  EXIT ;  /* 0x000000000000794d */ /* 0x000fea0003800000 */
        .weak           $__internal_2_$__cuda_sm3x_div_rn_noftz_f32_slowpath
        .type           $__internal_2_$__cuda_sm3x_div_rn_noftz_f32_slowpath,@function
        .size           $__internal_2_$__cuda_sm3x_div_rn_noftz_f32_slowpath,(.L_x_113 - $__internal_2_$__cuda_sm3x_div_rn_noftz_f32_slowpath)
$__internal_2_$__cuda_sm3x_div_rn_noftz_f32_slowpath:
[----:B------:R-:W-:Y:S01]  /*0cd0*/  SHF.R.U32.HI R13, RZ, 0x17, R14 ;  /* 0x00000017ff0d7819 */ /* 0x000fe2000001160e */
[----:B------:R-:W-:Y:S01]  /*0ce0*/  BSSY.RECONVERGENT B1, `(.L_x_52) ;  /* 0x0000063000017945 */ /* 0x000fe20003800200 */
[----:B------:R-:W-:Y:S02]  /*0cf0*/  SHF.R.U32.HI R0, RZ, 0x17, R3 ;  /* 0x00000017ff007819 */ /* 0x000fe40000011603 */
[----:B------:R-:W-:Y:S02]  /*0d00*/  LOP3.LUT R13, R13, 0xff, RZ, 0xc0, !PT ;  /* 0x000000ff0d0d7812 */ /* 0x000fe400078ec0ff */
[----:B------:R-:W-:-:S03]  /*0d10*/  LOP3.LUT R18, R0, 0xff, RZ, 0xc0, !PT ;  /* 0x000000ff00127812 */ /* 0x000fc600078ec0ff */
[----:B------:R-:W-:Y:S01]  /*0d20*/  VIADD R16, R13, 0xffffffff ;  /* 0xffffffff0d107836 */ /* 0x000fe20000000000 */
[----:B------:R-:W-:-:S04]  /*0d30*/  IADD3 R15, PT, PT, R18, -0x1, RZ ;  /* 0xffffffff120f7810 */ /* 0x000fc80007ffe0ff */
        /* <DEDUP_REMOVED lines=23> */
[----:B------:R-:W-:Y:S01]  /*0eb0*/  @P0 IMAD.MOV.U32 R11, RZ, RZ, RZ ;  /* 0x000000ffff0b0224 */ /* 0x000fe200078e00ff */
[----:B------:R-:W-:Y:S01]  /*0ec0*/  @!P0 MOV R11, 0xffffffc0 ;  /* 0xffffffc0000b8802 */ /* 0x000fe20000000f00 */
[----:B------:R-:W-:Y:S01]  /*0ed0*/  @!P0 FFMA R3, R3, 1.84467440737095516160e+19, RZ ;  /* 0x5f80000003038823 */ /* 0x000fe200000000ff */
[----:B------:R-:W-:-:S03]  /*0ee0*/  @!P1 FFMA R14, R0, 1.84467440737095516160e+19, RZ ;  /* 0x5f800000000e9823 */ /* 0x000fc600000000ff */
[----:B------:R-:W-:-:S07]  /*0ef0*/  @!P1 VIADD R11, R11, 0x40 ;  /* 0x000000400b0b9836 */ /* 0x000fce0000000000 */
.L_x_53:
[----:B------:R-:W-:Y:S01]  /*0f00*/  LEA R15, R13, 0xc0800000, 0x17 ;  /* 0xc08000000d0f7811 */ /* 0x000fe200078eb8ff */
[----:B------:R-:W-:Y:S04]  /*0f10*/  BSSY.RECONVERGENT B2, `(.L_x_58) ;  /* 0x0000036000027945 */ /* 0x000fe80003800200 */
[----:B------:R-:W-:Y:S02]  /*0f20*/  IMAD.IADD R15, R14, 0x1, -R15 ;  /* 0x000000010e0f7824 */ /* 0x000fe400078e0a0f */
[----:B------:R-:W-:Y:S02]  /*0f30*/  VIADD R14, R18, 0xffffff81 ;  /* 0xffffff81120e7836 */ /* 0x000fe40000000000 */
[----:B------:R-:W0:Y:S01]  /*0f40*/  MUFU.RCP R16, R15 ;  /* 0x0000000f00107308 */ /* 0x000e220000001000 */
[----:B------:R-:W-:Y:S01]  /*0f50*/  FADD.FTZ R17, -R15, -RZ ;  /* 0x800000ff0f117221 */ /* 0x000fe20000010100 */
[C---:B------:R-:W-:Y:S01]  /*0f60*/  IMAD R0, R14.reuse, -0x800000, R3 ;  /* 0xff8000000e007824 */ /* 0x040fe200078e0203 */
[----:B------:R-:W-:-:S04]  /*0f70*/  IADD3 R14, PT, PT, R14, 0x7f, -R13 ;  /* 0x0000007f0e0e7810 */ /* 0x000fc80007ffe80d */
[----:B------:R-:W-:Y:S01]  /*0f80*/  IADD3 R14, PT, PT, R14, R11, RZ ;  /* 0x0000000b0e0e7210 */ /* 0x000fe20007ffe0ff */
        /* <DEDUP_REMOVED lines=21> */
[CCC-:B------:R-:W-:Y:S01]  /*10e0*/  FFMA.RM R14, R18.reuse, R16.reuse, R19.reuse ;  /* 0x00000010120e7223 */ /* 0x1c0fe20000004013 */
[C---:B------:R-:W-:Y:S02]  /*10f0*/  ISETP.NE.AND P3, PT, R13.reuse, RZ, PT ;  /* 0x000000ff0d00720c */ /* 0x040fe40003f65270 */
[----:B------:R-:W-:Y:S02]  /*1100*/  ISETP.NE.AND P1, PT, R13, RZ, PT ;  /* 0x000000ff0d00720c */ /* 0x000fe40003f25270 */
[----:B------:R-:W-:Y:S01]  /*1110*/  LOP3.LUT R11, R3, 0x7fffff, RZ, 0xc0, !PT ;  /* 0x007fffff030b7812 */ /* 0x000fe200078ec0ff */
[----:B------:R-:W-:Y:S01]  /*1120*/  FFMA.RP R3, R18, R16, R19 ;  /* 0x0000001012037223 */ /* 0x000fe20000008013 */
[----:B------:R-:W-:Y:S01]  /*1130*/  IADD3 R16, PT, PT, R13, 0x20, RZ ;  /* 0x000000200d107810 */ /* 0x000fe20007ffe0ff */
        /* <DEDUP_REMOVED lines=15> */
.L_x_60:
[----:B------:R-:W-:-:S04]  /*1230*/  LOP3.LUT R0, R0, 0x80000000, RZ, 0xc0, !PT ;  /* 0x8000000000007812 */ /* 0x000fc800078ec0ff */
[----:B------:R-:W-:Y:S01]  /*1240*/  LOP3.LUT R0, R0, 0x7f800000, RZ, 0xfc, !PT ;  /* 0x7f80000000007812 */ /* 0x000fe200078efcff */
[----:B------:R-:W-:Y:S06]  /*1250*/  BRA `(.L_x_61) ;  /* 0x0000000000047947 */ /* 0x000fec0003800000 */
.L_x_59:
[----:B------:R-:W-:-:S07]  /*1260*/  LEA R0, R14, R0, 0x17 ;  /* 0x000000000e007211 */ /* 0x000fce00078eb8ff */
.L_x_61:
[----:B------:R-:W-:Y:S05]  /*1270*/  BSYNC.RECONVERGENT B2 ;  /* 0x0000000000027941 */ /* 0x000fea0003800200 */
.L_x_58:
[----:B------:R-:W-:Y:S05]  /*1280*/  BRA `(.L_x_62) ;  /* 0x0000000000207947 */ /* 0x000fea0003800000 */
.L_x_57:
[----:B------:R-:W-:-:S04]  /*1290*/  LOP3.LUT R0, R14, 0x80000000, R3, 0x48, !PT ;  /* 0x800000000e007812 */ /* 0x000fc800078e4803 */
[----:B------:R-:W-:Y:S01]  /*12a0*/  LOP3.LUT R0, R0, 0x7f800000, RZ, 0xfc, !PT ;  /* 0x7f80000000007812 */ /* 0x000fe200078efcff */
[----:B------:R-:W-:Y:S06]  /*12b0*/  BRA `(.L_x_62) ;  /* 0x0000000000147947 */ /* 0x000fec0003800000 */
.L_x_56:
[----:B------:R-:W-:Y:S01]  /*12c0*/  LOP3.LUT R0, R14, 0x80000000, R3, 0x48, !PT ;  /* 0x800000000e007812 */ /* 0x000fe200078e4803 */
[----:B------:R-:W-:Y:S06]  /*12d0*/  BRA `(.L_x_62) ;  /* 0x00000000000c7947 */ /* 0x000fec0003800000 */
.L_x_55:
[----:B------:R-:W0:Y:S01]  /*12e0*/  MUFU.RSQ R0, -QNAN ;  /* 0xffc0000000007908 */ /* 0x000e220000001400 */
[----:B------:R-:W-:Y:S05]  /*12f0*/  BRA `(.L_x_62) ;  /* 0x0000000000047947 */ /* 0x000fea0003800000 */
.L_x_54:
[----:B------:R-:W-:-:S07]  /*1300*/  FADD.FTZ R0, R3, R0 ;  /* 0x0000000003007221 */ /* 0x000fce0000010000 */
.L_x_62:
[----:B------:R-:W-:Y:S05]  /*1310*/  BSYNC.RECONVERGENT B1 ;  /* 0x0000000000017941 */ /* 0x000fea0003800200 */
.L_x_52:
[----:B------:R-:W-:-:S04]  /*1320*/  IMAD.MOV.U32 R13, RZ, RZ, 0x0 ;  /* 0x00000000ff0d7424 */ /* 0x000fc800078e00ff */
[----:B0-----:R-:W-:Y:S05]  /*1330*/  RET.REL.NODEC R12 `(_Z28computeVarianceEstimates_optiiPfS_) ;  /* 0xffffffec0c307950 */ /* 0x001fea0003c3ffff */
.L_x_63:
        /* <DEDUP_REMOVED lines=12> */
.L_x_113:


//--------------------- .text.normalize           --------------------------
	.section	.text.normalize,"ax",@progbits
	.align	128
        .global         normalize
        .type           normalize,@function
        .size           normalize,(.L_x_114 - normalize)
        .other          normalize,@"STO_CUDA_ENTRY STV_DEFAULT"
normalize:
.text.normalize:
        /* <DEDUP_REMOVED lines=13> */
[----:B------:R-:W0:Y:S01]  /*00d0*/  LDC.64 R4, c[0x0][0x390] ;  /* 0x0000e400ff047b82 */ /* 0x000e220000000a00 */
[----:B------:R-:W1:Y:S01]  /*00e0*/  LDCU.64 UR6, c[0x0][0x358] ;  /* 0x00006b00ff0677ac */ /* 0x000e620008000a00 */
[----:B------:R-:W-:-:S04]  /*00f0*/  IMAD R6, R0, UR5, R3 ;  /* 0x0000000500067c24 */ /* 0x000fc8000f8e0203 */
[----:B------:R-:W-:-:S04]  /*0100*/  IMAD.SHL.U32 R6, R6, 0x2, RZ ;  /* 0x0000000206067824 */ /* 0x000fc800078e00ff */
[----:B0-----:R-:W-:-:S05]  /*0110*/  IMAD.WIDE R4, R6, 0x4, R4 ;  /* 0x0000000406047825 */ /* 0x001fca00078e0204 */
[----:B-1----:R-:W2:Y:S01]  /*0120*/  LDG.E R0, desc[UR6][R4.64] ;  /* 0x0000000604007981 */ /* 0x002ea2000c1e1900 */
[----:B------:R-:W-:Y:S01]  /*0130*/  UIMAD UR4, UR5, UR4, URZ ;  /* 0x00000004050472a4 */ /* 0x000fe2000f8e02ff */
[----:B------:R-:W-:Y:S05]  /*0140*/  BSSY.RECONVERGENT B0, `(.L_x_64) ;  /* 0x000000d000007945 */ /* 0x000fea0003800200 */
[----:B------:R-:W-:-:S04]  /*0150*/  I2FP.F32.S32 R3, UR4 ;  /* 0x0000000400037c45 */ /* 0x000fc80008201400 */
[----:B------:R-:W0:Y:S02]  /*0160*/  MUFU.RCP R2, R3 ;  /* 0x0000000300027308 */ /* 0x000e240000001000 */
[----:B0-----:R-:W-:-:S04]  /*0170*/  FFMA R7, -R3, R2, 1 ;  /* 0x3f80000003077423 */ /* 0x001fc80000000102 */
[----:B------:R-:W-:Y:S02]  /*0180*/  FFMA R7, R2, R7, R2 ;  /* 0x0000000702077223 */ /* 0x000fe40000000002 */
[----:B--2---:R-:W0:Y:S02]  /*0190*/  FCHK P0, R0, R3 ;  /* 0x0000000300007302 */ /* 0x004e240000000000 */
[----:B------:R-:W-:-:S04]  /*01a0*/  FFMA R2, R0, R7, RZ ;  /* 0x0000000700027223 */ /* 0x000fc800000000ff */
[----:B------:R-:W-:-:S04]  /*01b0*/  FFMA R8, -R3, R2, R0 ;  /* 0x0000000203087223 */ /* 0x000fc80000000100 */
[----:B------:R-:W-:Y:S01]  /*01c0*/  FFMA R11, R7, R8, R2 ;  /* 0x00000008070b7223 */ /* 0x000fe20000000002 */
[----:B0-----:R-:W-:Y:S06]  /*01d0*/  @!P0 BRA `(.L_x_65) ;  /* 0x00000000000c8947 */ /* 0x001fec0003800000 */
[----:B------:R-:W-:-:S07]  /*01e0*/  MOV R2, 0x200 ;  /* 0x0000020000027802 */ /* 0x000fce0000000f00 */
[----:B------:R-:W-:Y:S05]  /*01f0*/  CALL.REL.NOINC `($__internal_3_$__cuda_sm3x_div_rn_noftz_f32_slowpath) ;  /* 0x0000000000587944 */ /* 0x000fea0003c00000 */
[----:B------:R-:W-:-:S07]  /*0200*/  IMAD.MOV.U32 R11, RZ, RZ, R0 ;  /* 0x000000ffff0b7224 */ /* 0x000fce00078e0000 */
.L_x_65:
[----:B------:R-:W-:Y:S05]  /*0210*/  BSYNC.RECONVERGENT B0 ;  /* 0x0000000000007941 */ /* 0x000fea0003800200 */
.L_x_64:
[----:B------:R-:W0:Y:S02]  /*0220*/  LDC.64 R8, c[0x0][0x388] ;  /* 0x0000e200ff087b82 */ /* 0x000e240000000a00 */
[----:B0-----:R-:W-:-:S05]  /*0230*/  IMAD.WIDE R6, R6, 0x4, R8 ;  /* 0x0000000406067825 */ /* 0x001fca00078e0208 */
[----:B------:R0:W-:Y:S04]  /*0240*/  STG.E desc[UR6][R6.64], R11 ;  /* 0x0000000b06007986 */ /* 0x0001e8000c101906 */
[----:B------:R-:W2:Y:S01]  /*0250*/  LDG.E R4, desc[UR6][R4.64+0x4] ;  /* 0x0000040604047981 */ /* 0x000ea2000c1e1900 */
[----:B------:R-:W1:Y:S01]  /*0260*/  MUFU.RCP R0, R3 ;  /* 0x0000000300007308 */ /* 0x000e620000001000 */
[----:B------:R-:W-:Y:S01]  /*0270*/  BSSY.RECONVERGENT B0, `(.L_x_66) ;  /* 0x000000c000007945 */ /* 0x000fe20003800200 */
[----:B-1----:R-:W-:-:S04]  /*0280*/  FFMA R9, -R3, R0, 1 ;  /* 0x3f80000003097423 */ /* 0x002fc80000000100 */
[----:B------:R-:W-:Y:S02]  /*0290*/  FFMA R0, R0, R9, R0 ;  /* 0x0000000900007223 */ /* 0x000fe40000000000 */
[----:B--2---:R-:W1:Y:S02]  /*02a0*/  FCHK P0, R4, R3 ;  /* 0x0000000304007302 */ /* 0x004e640000000000 */
[----:B------:R-:W-:-:S04]  /*02b0*/  FFMA R9, R0, R4, RZ ;  /* 0x0000000400097223 */ /* 0x000fc800000000ff */
[----:B------:R-:W-:-:S04]  /*02c0*/  FFMA R2, -R3, R9, R4 ;  /* 0x0000000903027223 */ /* 0x000fc80000000104 */
[----:B------:R-:W-:Y:S01]  /*02d0*/  FFMA R9, R0, R2, R9 ;  /* 0x0000000200097223 */ /* 0x000fe20000000009 */
[----:B01----:R-:W-:Y:S06]  /*02e0*/  @!P0 BRA `(.L_x_67) ;  /* 0x0000000000108947 */ /* 0x003fec0003800000 */
[----:B------:R-:W-:Y:S01]  /*02f0*/  IMAD.MOV.U32 R0, RZ, RZ, R4 ;  /* 0x000000ffff007224 */ /* 0x000fe200078e0004 */
[----:B------:R-:W-:-:S07]  /*0300*/  MOV R2, 0x320 ;  /* 0x0000032000027802 */ /* 0x000fce0000000f00 */
[----:B------:R-:W-:Y:S05]  /*0310*/  CALL.REL.NOINC `($__internal_3_$__cuda_sm3x_div_rn_noftz_f32_slowpath) ;  /* 0x0000000000107944 */ /* 0x000fea0003c00000 */
[----:B------:R-:W-:-:S07]  /*0320*/  IMAD.MOV.U32 R9, RZ, RZ, R0 ;  /* 0x000000ffff097224 */ /* 0x000fce00078e0000 */
.L_x_67:
[----:B------:R-:W-:Y:S05]  /*0330*/  BSYNC.RECONVERGENT B0 ;  /* 0x0000000000007941 */ /* 0x000fea0003800200 */
.L_x_66:
[----:B------:R-:W-:Y:S01]  /*0340*/  STG.E desc[UR6][R6.64+0x4], R9 ;  /* 0x0000040906007986 */ /* 0x000fe2000c101906 */
[----:B------:R-:W-:Y:S05]  /*0350*/  EXIT ;  /* 0x000000000000794d */ /* 0x000fea0003800000 */
        .weak           $__internal_3_$__cuda_sm3x_div_rn_noftz_f32_slowpath
        .type           $__internal_3_$__cuda_sm3x_div_rn_noftz_f32_slowpath,@function
        .size           $__internal_3_$__cuda_sm3x_div_rn_noftz_f32_slowpath,(.L_x_114 - $__internal_3_$__cuda_sm3x_div_rn_noftz_f32_slowpath)
$__internal_3_$__cuda_sm3x_div_rn_noftz_f32_slowpath:
[--C-:B------:R-:W-:Y:S01]  /*0360*/  SHF.R.U32.HI R9, RZ, 0x17, R3.reuse ;  /* 0x00000017ff097819 */ /* 0x100fe20000011603 */
[----:B------:R-:W-:Y:S01]  /*0370*/  BSSY.RECONVERGENT B1, `(.L_x_68) ;  /* 0x0000063000017945 */ /* 0x000fe20003800200 */
[----:B------:R-:W-:Y:S01]  /*0380*/  SHF.R.U32.HI R8, RZ, 0x17, R0 ;  /* 0x00000017ff087819 */ /* 0x000fe20000011600 */
[----:B------:R-:W-:Y:S01]  /*0390*/  IMAD.MOV.U32 R11, RZ, RZ, R3 ;  /* 0x000000ffff0b7224 */ /* 0x000fe200078e0003 */
        /* <DEDUP_REMOVED lines=8> */
[----:B------:R-:W-:Y:S02]  /*0420*/  FSETP.GTU.FTZ.AND P0, PT, |R0|, +INF , PT ;  /* 0x7f8000000000780b */ /* 0x000fe40003f1c200 */
        /* <DEDUP_REMOVED lines=22> */
.L_x_69:
[----:B------:R-:W-:Y:S01]  /*0590*/  LEA R10, R9, 0xc0800000, 0x17 ;  /* 0xc0800000090a7811 */ /* 0x000fe200078eb8ff */
[----:B------:R-:W-:Y:S04]  /*05a0*/  BSSY.RECONVERGENT B2, `(.L_x_74) ;  /* 0x0000036000027945 */ /* 0x000fe80003800200 */
[----:B------:R-:W-:Y:S02]  /*05b0*/  IMAD.IADD R11, R11, 0x1, -R10 ;  /* 0x000000010b0b7824 */ /* 0x000fe400078e0a0a */
[----:B------:R-:W-:Y:S02]  /*05c0*/  VIADD R10, R14, 0xffffff81 ;  /* 0xffffff810e0a7836 */ /* 0x000fe40000000000 */
[----:B------:R0:W1:Y:S01]  /*05d0*/  MUFU.RCP R12, R11 ;  /* 0x0000000b000c7308 */ /* 0x0000620000001000 */
[----:B------:R-:W-:Y:S01]  /*05e0*/  FADD.FTZ R13, -R11, -RZ ;  /* 0x800000ff0b0d7221 */ /* 0x000fe20000010100 */
[C---:B------:R-:W-:Y:S01]  /*05f0*/  IMAD R0, R10.reuse, -0x800000, R0 ;  /* 0xff8000000a007824 */ /* 0x040fe200078e0200 */
[----:B0-----:R-:W-:-:S05]  /*0600*/  IADD3 R11, PT, PT, R10, 0x7f, -R9 ;  /* 0x0000007f0a0b7810 */ /* 0x001fca0007ffe809 */
[----:B------:R-:W-:Y:S02]  /*0610*/  IMAD.IADD R11, R11, 0x1, R8 ;  /* 0x000000010b0b7824 */ /* 0x000fe400078e0208 */
[----:B-1----:R-:W-:-:S04]  /*0620*/  FFMA R15, R12, R13, 1 ;  /* 0x3f8000000c0f7423 */ /* 0x002fc8000000000d */
        /* <DEDUP_REMOVED lines=25> */
[----:B------:R-:W-:Y:S01]  /*07c0*/  IMAD.MOV R12, RZ, RZ, -R14 ;  /* 0x000000ffff0c7224 */ /* 0x000fe200078e0a0e */
[----:B------:R-:W-:Y:S02]  /*07d0*/  ISETP.NE.AND P1, PT, R14, RZ, PT ;  /* 0x000000ff0e00720c */ /* 0x000fe40003f25270 */
        /* <DEDUP_REMOVED lines=14> */
.L_x_76:
[----:B------:R-:W-:-:S04]  /*08c0*/  LOP3.LUT R0, R0, 0x80000000, RZ, 0xc0, !PT ;  /* 0x8000000000007812 */ /* 0x000fc800078ec0ff */
[----:B------:R-:W-:Y:S01]  /*08d0*/  LOP3.LUT R0, R0, 0x7f800000, RZ, 0xfc, !PT ;  /* 0x7f80000000007812 */ /* 0x000fe200078efcff */
[----:B------:R-:W-:Y:S06]  /*08e0*/  BRA `(.L_x_77) ;  /* 0x0000000000047947 */ /* 0x000fec0003800000 */
.L_x_75:
[----:B------:R-:W-:-:S07]  /*08f0*/  IMAD R0, R11, 0x800000, R0 ;  /* 0x008000000b007824 */ /* 0x000fce00078e0200 */
.L_x_77:
[----:B------:R-:W-:Y:S05]  /*0900*/  BSYNC.RECONVERGENT B2 ;  /* 0x0000000000027941 */ /* 0x000fea0003800200 */
.L_x_74:
[----:B------:R-:W-:Y:S05]  /*0910*/  BRA `(.L_x_78) ;  /* 0x0000000000207947 */ /* 0x000fea0003800000 */
.L_x_73:
[----:B------:R-:W-:-:S04]  /*0920*/  LOP3.LUT R0, R11, 0x80000000, R0, 0x48, !PT ;  /* 0x800000000b007812 */ /* 0x000fc800078e4800 */
[----:B------:R-:W-:Y:S01]  /*0930*/  LOP3.LUT R0, R0, 0x7f800000, RZ, 0xfc, !PT ;  /* 0x7f80000000007812 */ /* 0x000fe200078efcff */
[----:B------:R-:W-:Y:S06]  /*0940*/  BRA `(.L_x_78) ;  /* 0x0000000000147947 */ /* 0x000fec0003800000 */
.L_x_72:
[----:B------:R-:W-:Y:S01]  /*0950*/  LOP3.LUT R0, R11, 0x80000000, R0, 0x48, !PT ;  /* 0x800000000b007812 */ /* 0x000fe200078e4800 */
[----:B------:R-:W-:Y:S06]  /*0960*/  BRA `(.L_x_78) ;  /* 0x00000000000c7947 */ /* 0x000fec0003800000 */
.L_x_71:
[----:B------:R-:W0:Y:S01]  /*0970*/  MUFU.RSQ R0, -QNAN ;  /* 0xffc0000000007908 */ /* 0x000e220000001400 */
[----:B------:R-:W-:Y:S05]  /*0980*/  BRA `(.L_x_78) ;  /* 0x0000000000047947 */ /* 0x000fea0003800000 */
.L_x_70:
[----:B------:R-:W-:-:S07]  /*0990*/  FADD.FTZ R0, R0, R3 ;  /* 0x0000000300007221 */ /* 0x000fce0000010000 */
.L_x_78:
[----:B------:R-:W-:Y:S05]  /*09a0*/  BSYNC.RECONVERGENT B1 ;  /* 0x0000000000017941 */ /* 0x000fea0003800200 */
.L_x_68:
[----:B------:R-:W-:Y:S02]  /*09b0*/  IMAD.MOV.U32 R8, RZ, RZ, R2 ;  /* 0x000000ffff087224 */ /* 0x000fe400078e0002 */
[----:B------:R-:W-:-:S04]  /*09c0*/  IMAD.MOV.U32 R9, RZ, RZ, 0x0 ;  /* 0x00000000ff097424 */ /* 0x000fc800078e00ff */
[----:B0-----:R-:W-:Y:S05]  /*09d0*/  RET.REL.NODEC R8 `(normalize) ;  /* 0xfffffff408887950 */ /* 0x001fea0003c3ffff */
.L_x_79:
        /* <DEDUP_REMOVED lines=10> */
.L_x_114:


//--------------------- .text.normalizeToReal     --------------------------
	.section	.text.normalizeToReal,"ax",@progbits
	.align	128
        .global         normalizeToReal
        .type           normalizeToReal,@function
        .size           normalizeToReal,(.L_x_115 - normalizeToReal)
        .other          normalizeToReal,@"STO_CUDA_ENTRY STV_DEFAULT"
normalizeToReal:
.text.normalizeToReal:
        /* <DEDUP_REMOVED lines=15> */
[----:B------:R-:W-:-:S04]  /*00f0*/  IMAD R5, R5, UR5, RZ ;  /* 0x0000000505057c24 */ /* 0x000fc8000f8e02ff */
[----:B------:R-:W-:-:S04]  /*0100*/  IMAD.IADD R3, R2, 0x1, R5 ;  /* 0x0000000102037824 */ /* 0x000fc800078e0205 */
        /* <DEDUP_REMOVED lines=15> */
[----:B------:R-:W-:Y:S05]  /*0200*/  CALL.REL.NOINC `($__internal_4_$__cuda_sm3x_div_rn_noftz_f32_slowpath) ;  /* 0x00000000001c7944 */ /* 0x000fea0003c00000 */
[----:B------:R-:W-:-:S07]  /*0210*/  IMAD.MOV.U32 R9, RZ, RZ, R0 ;  /* 0x000000ffff097224 */ /* 0x000fce00078e0000 */
.L_x_81:
[----:B------:R-:W-:Y:S05]  /*0220*/  BSYNC.RECONVERGENT B0 ;  /* 0x0000000000007941 */ /* 0x000fea0003800200 */
.L_x_80:
[----:B------:R-:W0:Y:S01]  /*0230*/  LDC.64 R6, c[0x0][0x388] ;  /* 0x0000e200ff067b82 */ /* 0x000e220000000a00 */
[----:B------:R-:W-:-:S04]  /*0240*/  IMAD.IADD R3, R2, 0x1, R5 ;  /* 0x0000000102037824 */ /* 0x000fc800078e0205 */
[----:B0-----:R-:W-:-:S05]  /*0250*/  IMAD.WIDE R2, R3, 0x4, R6 ;  /* 0x0000000403027825 */ /* 0x001fca00078e0206 */
[----:B------:R-:W-:Y:S01]  /*0260*/  STG.E desc[UR6][R2.64], R9 ;  /* 0x0000000902007986 */ /* 0x000fe2000c101906 */
[----:B------:R-:W-:Y:S05]  /*0270*/  EXIT ;  /* 0x000000000000794d */ /* 0x000fea0003800000 */
        .weak           $__internal_4_$__cuda_sm3x_div_rn_noftz_f32_slowpath
        .type           $__internal_4_$__cuda_sm3x_div_rn_noftz_f32_slowpath,@function
        .size           $__internal_4_$__cuda_sm3x_div_rn_noftz_f32_slowpath,(.L_x_115 - $__internal_4_$__cuda_sm3x_div_rn_noftz_f32_slowpath)
$__internal_4_$__cuda_sm3x_div_rn_noftz_f32_slowpath:
[--C-:B------:R-:W-:Y:S01]  /*0280*/  SHF.R.U32.HI R7, RZ, 0x17, R3.reuse ;  /* 0x00000017ff077819 */ /* 0x100fe20000011603 */
[----:B------:R-:W-:Y:S01]  /*0290*/  BSSY.RECONVERGENT B1, `(.L_x_82) ;  /* 0x0000064000017945 */ /* 0x000fe20003800200 */
[--C-:B------:R-:W-:Y:S01]  /*02a0*/  SHF.R.U32.HI R6, RZ, 0x17, R0.reuse ;  /* 0x00000017ff067819 */ /* 0x100fe20000011600 */
[----:B------:R-:W-:Y:S01]  /*02b0*/  IMAD.MOV.U32 R8, RZ, RZ, R0 ;  /* 0x000000ffff087224 */ /* 0x000fe200078e0000 */
[----:B------:R-:W-:Y:S01]  /*02c0*/  LOP3.LUT R7, R7, 0xff, RZ, 0xc0, !PT ;  /* 0x000000ff07077812 */ /* 0x000fe200078ec0ff */
[----:B------:R-:W-:Y:S01]  /*02d0*/  IMAD.MOV.U32 R9, RZ, RZ, R3 ;  /* 0x000000ffff097224 */ /* 0x000fe200078e0003 */
        /* <DEDUP_REMOVED lines=30> */
.L_x_83:
[----:B------:R-:W-:Y:S01]  /*04c0*/  LEA R0, R7, 0xc0800000, 0x17 ;  /* 0xc080000007007811 */ /* 0x000fe200078eb8ff */
[----:B------:R-:W-:Y:S01]  /*04d0*/  VIADD R6, R6, 0xffffff81 ;  /* 0xffffff8106067836 */ /* 0x000fe20000000000 */
[----:B------:R-:W-:Y:S03]  /*04e0*/  BSSY.RECONVERGENT B2, `(.L_x_88) ;  /* 0x0000035000027945 */ /* 0x000fe60003800200 */
[----:B------:R-:W-:Y:S01]  /*04f0*/  IMAD.IADD R9, R9, 0x1, -R0 ;  /* 0x0000000109097824 */ /* 0x000fe200078e0a00 */
[C---:B------:R-:W-:Y:S01]  /*0500*/  IADD3 R7, PT, PT, R6.reuse, 0x7f, -R7 ;  /* 0x0000007f06077810 */ /* 0x040fe20007ffe807 */
[----:B------:R-:W-:Y:S02]  /*0510*/  IMAD R0, R6, -0x800000, R8 ;  /* 0xff80000006007824 */ /* 0x000fe400078e0208 */
[----:B------:R-:W0:Y:S01]  /*0520*/  MUFU.RCP R3, R9 ;  /* 0x0000000900037308 */ /* 0x000e220000001000 */
[----:B------:R-:W-:Y:S01]  /*0530*/  FADD.FTZ R11, -R9, -RZ ;  /* 0x800000ff090b7221 */ /* 0x000fe20000010100 */
[----:B------:R-:W-:-:S03]  /*0540*/  IMAD.IADD R7, R7, 0x1, R10 ;  /* 0x0000000107077824 */ /* 0x000fc600078e020a */
        /* <DEDUP_REMOVED lines=26> */
[----:B------:R-:W-:Y:S02]  /*06f0*/  VIADD R8, R9, 0x20 ;  /* 0x0000002009087836 */ /* 0x000fe40000000000 */
[----:B------:R-:W-:Y:S01]  /*0700*/  LOP3.LUT R7, R7, 0x800000, RZ, 0xfc, !PT ;  /* 0x0080000007077812 */ /* 0x000fe200078efcff */
[----:B------:R-:W-:Y:S01]  /*0710*/  IMAD.MOV R9, RZ, RZ, -R9 ;  /* 0x000000ffff097224 */ /* 0x000fe200078e0a09 */
[----:B------:R-:W-:-:S02]  /*0720*/  FSETP.NEU.FTZ.AND P0, PT, R3, R6, PT ;  /* 0x000000060300720b */ /* 0x000fc40003f1d000 */
[----:B------:R-:W-:Y:S02]  /*0730*/  SHF.L.U32 R8, R7, R8, RZ ;  /* 0x0000000807087219 */ /* 0x000fe400000006ff */
[----:B------:R-:W-:Y:S02]  /*0740*/  SEL R6, R9, RZ, P2 ;  /* 0x000000ff09067207 */ /* 0x000fe40001000000 */
[----:B------:R-:W-:Y:S02]  /*0750*/  ISETP.NE.AND P1, PT, R8, RZ, P1 ;  /* 0x000000ff0800720c */ /* 0x000fe40000f25270 */
[----:B------:R-:W-:Y:S02]  /*0760*/  SHF.R.U32.HI R6, RZ, R6, R7 ;  /* 0x00000006ff067219 */ /* 0x000fe40000011607 */
[----:B------:R-:W-:Y:S02]  /*0770*/  PLOP3.LUT P0, PT, P0, P1, PT, 0xf8, 0x8f ;  /* 0x00000000008f781c */ /* 0x000fe40000703f70 */
[----:B------:R-:W-:-:S02]  /*0780*/  SHF.R.U32.HI R8, RZ, 0x1, R6 ;  /* 0x00000001ff087819 */ /* 0x000fc40000011606 */
[----:B------:R-:W-:-:S04]  /*0790*/  SEL R3, RZ, 0x1, !P0 ;  /* 0x00000001ff037807 */ /* 0x000fc80004000000 */
[----:B------:R-:W-:-:S04]  /*07a0*/  LOP3.LUT R3, R3, 0x1, R8, 0xf8, !PT ;  /* 0x0000000103037812 */ /* 0x000fc800078ef808 */
[----:B------:R-:W-:-:S05]  /*07b0*/  LOP3.LUT R3, R3, R6, RZ, 0xc0, !PT ;  /* 0x0000000603037212 */ /* 0x000fca00078ec0ff */
[----:B------:R-:W-:-:S05]  /*07c0*/  IMAD.IADD R3, R8, 0x1, R3 ;  /* 0x0000000108037824 */ /* 0x000fca00078e0203 */
[----:B------:R-:W-:Y:S01]  /*07d0*/  LOP3.LUT R0, R3, R0, RZ, 0xfc, !PT ;  /* 0x0000000003007212 */ /* 0x000fe200078efcff */
[----:B------:R-:W-:Y:S06]  /*07e0*/  BRA `(.L_x_91) ;  /* 0x0000000000107947 */ /* 0x000fec0003800000 */
.L_x_90:
[----:B------:R-:W-:-:S04]  /*07f0*/  LOP3.LUT R0, R0, 0x80000000, RZ, 0xc0, !PT ;  /* 0x8000000000007812 */ /* 0x000fc800078ec0ff */
[----:B------:R-:W-:Y:S01]  /*0800*/  LOP3.LUT R0, R0, 0x7f800000, RZ, 0xfc, !PT ;  /* 0x7f80000000007812 */ /* 0x000fe200078efcff */
[----:B------:R-:W-:Y:S06]  /*0810*/  BRA `(.L_x_91) ;  /* 0x0000000000047947 */ /* 0x000fec0003800000 */
.L_x_89:
[----:B------:R-:W-:-:S07]  /*0820*/  IMAD R0, R7, 0x800000, R0 ;  /* 0x0080000007007824 */ /* 0x000fce00078e0200 */
.L_x_91:
[----:B------:R-:W-:Y:S05]  /*0830*/  BSYNC.RECONVERGENT B2 ;  /* 0x0000000000027941 */ /* 0x000fea0003800200 */
.L_x_88:
[----:B------:R-:W-:Y:S05]  /*0840*/  BRA `(.L_x_92) ;  /* 0x0000000000207947 */ /* 0x000fea0003800000 */
.L_x_87:
[----:B------:R-:W-:-:S04]  /*0850*/  LOP3.LUT R0, R9, 0x80000000, R8, 0x48, !PT ;  /* 0x8000000009007812 */ /* 0x000fc800078e4808 */
[----:B------:R-:W-:Y:S01]  /*0860*/  LOP3.LUT R0, R0, 0x7f800000, RZ, 0xfc, !PT ;  /* 0x7f80000000007812 */ /* 0x000fe200078efcff */
[----:B------:R-:W-:Y:S06]  /*0870*/  BRA `(.L_x_92) ;  /* 0x0000000000147947 */ /* 0x000fec0003800000 */
.L_x_86:
[----:B------:R-:W-:Y:S01]  /*0880*/  LOP3.LUT R0, R9, 0x80000000, R8, 0x48, !PT ;  /* 0x8000000009007812 */ /* 0x000fe200078e4808 */
[----:B------:R-:W-:Y:S06]  /*0890*/  BRA `(.L_x_92) ;  /* 0x00000000000c7947 */ /* 0x000fec0003800000 */
.L_x_85:
[----:B------:R-:W0:Y:S01]  /*08a0*/  MUFU.RSQ R0, -QNAN ;  /* 0xffc0000000007908 */ /* 0x000e220000001400 */
[----:B------:R-:W-:Y:S05]  /*08b0*/  BRA `(.L_x_92) ;  /* 0x0000000000047947 */ /* 0x000fea0003800000 */
.L_x_84:
[----:B------:R-:W-:-:S07]  /*08c0*/  FADD.FTZ R0, R0, R3 ;  /* 0x0000000300007221 */ /* 0x000fce0000010000 */
.L_x_92:
[----:B------:R-:W-:Y:S05]  /*08d0*/  BSYNC.RECONVERGENT B1 ;  /* 0x0000000000017941 */ /* 0x000fea0003800200 */
.L_x_82:
[----:B------:R-:W-:Y:S02]  /*08e0*/  IMAD.MOV.U32 R6, RZ, RZ, R4 ;  /* 0x000000ffff067224 */ /* 0x000fe400078e0004 */
[----:B------:R-:W-:-:S04]  /*08f0*/  IMAD.MOV.U32 R7, RZ, RZ, 0x0 ;  /* 0x00000000ff077424 */ /* 0x000fc800078e00ff */
[----:B0-----:R-:W-:Y:S05]  /*0900*/  RET.REL.NODEC R6 `(normalizeToReal) ;  /* 0xfffffff406bc7950 */ /* 0x001fea0003c3ffff */
.L_x_93:
        /* <DEDUP_REMOVED lines=15> */
.L_x_115:


//--------------------- .text.toReal              --------------------------
	.section	.text.toReal,"ax",@progbits
	.align	128
        .global         toReal
        .type           toReal,@function
        .size           toReal,(.L_x_122 - toReal)
        .other          toReal,@"STO_CUDA_ENTRY STV_DEFAULT"
toReal:
.text.toReal:
        /* <DEDUP_REMOVED lines=15> */
[----:B------:R-:W-:-:S05]  /*00f0*/  IMAD R7, R0, UR7, R5 ;  /* 0x0000000700077c24 */ /* 0x000fca000f8e0205 */
[----:B------:R-:W-:-:S05]  /*0100*/  SHF.L.U32 R5, R7, 0x1, RZ ;  /* 0x0000000107057819 */ /* 0x000fca00000006ff */
[----:B0-----:R-:W-:Y:S02]  /*0110*/  IMAD.WIDE R2, R5, 0x4, R2 ;  /* 0x0000000405027825 */ /* 0x001fe400078e0202 */
[----:B------:R-:W0:Y:S04]  /*0120*/  LDC.64 R4, c[0x0][0x388] ;  /* 0x0000e200ff047b82 */ /* 0x000e280000000a00 */
[----:B-1----:R-:W2:Y:S01]  /*0130*/  LDG.E R3, desc[UR4][R2.64] ;  /* 0x0000000402037981 */ /* 0x002ea2000c1e1900 */
[----:B0-----:R-:W-:-:S05]  /*0140*/  IMAD.WIDE R4, R7, 0x4, R4 ;  /* 0x0000000407047825 */ /* 0x001fca00078e0204 */
[----:B--2---:R-:W-:Y:S01]  /*0150*/  STG.E desc[UR4][R4.64], R3 ;  /* 0x0000000304007986 */ /* 0x004fe2000c101904 */
[----:B------:R-:W-:Y:S05]  /*0160*/  EXIT ;  /* 0x000000000000794d */ /* 0x000fea0003800000 */
.L_x_94:
        /* <DEDUP_REMOVED lines=9> */
.L_x_122:


//--------------------- .text.toComplex           --------------------------
	.section	.text.toComplex,"ax",@progbits
	.align	128
        .global         toComplex
        .type           toComplex,@function
        .size           toComplex,(.L_x_123 - toComplex)
        .other          toComplex,@"STO_CUDA_ENTRY STV_DEFAULT"
toComplex:
.text.toComplex:
        /* <DEDUP_REMOVED lines=15> */
[----:B------:R-:W-:-:S06]  /*00f0*/  IMAD R7, R0, UR7, R5 ;  /* 0x0000000700077c24 */ /* 0x000fcc000f8e0205 */
[----:B------:R-:W2:Y:S01]  /*0100*/  LDC.64 R4, c[0x0][0x388] ;  /* 0x0000e200ff047b82 */ /* 0x000ea20000000a00 */
[----:B0-----:R-:W-:-:S06]  /*0110*/  IMAD.WIDE R2, R7, 0x4, R2 ;  /* 0x0000000407027825 */ /* 0x001fcc00078e0202 */
[----:B-1----:R-:W3:Y:S01]  /*0120*/  LDG.E R3, desc[UR4][R2.64] ;  /* 0x0000000402037981 */ /* 0x002ee2000c1e1900 */
[----:B------:R-:W-:-:S05]  /*0130*/  SHF.L.U32 R7, R7, 0x1, RZ ;  /* 0x0000000107077819 */ /* 0x000fca00000006ff */
[----:B--2---:R-:W-:-:S05]  /*0140*/  IMAD.WIDE R4, R7, 0x4, R4 ;  /* 0x0000000407047825 */ /* 0x004fca00078e0204 */
[----:B------:R-:W-:Y:S04]  /*0150*/  STG.E desc[UR4][R4.64+0x4], RZ ;  /* 0x000004ff04007986 */ /* 0x000fe8000c101904 */
[----:B---3--:R-:W-:Y:S01]  /*0160*/  STG.E desc[UR4][R4.64], R3 ;  /* 0x0000000304007986 */ /* 0x008fe2000c101904 */
[----:B------:R-:W-:Y:S05]  /*0170*/  EXIT ;  /* 0x000000000000794d */ /* 0x000fea0003800000 */
.L_x_95:
        /* <DEDUP_REMOVED lines=16> */
.L_x_123:


//--------------------- .text.scaleWithVariances  --------------------------
	.section	.text.scaleWithVariances,"ax",@progbits
	.align	128
        .global         scaleWithVariances
        .type           scaleWithVariances,@function
        .size           scaleWithVariances,(.L_x_116 - scaleWithVariances)
        .other          scaleWithVariances,@"STO_CUDA_ENTRY STV_DEFAULT"
scaleWithVariances:
.text.scaleWithVariances:
[----:B------:R-:W-:Y:S01]  /*0000*/  LDC R1, c[0x0][0x37c] ;  /* 0x0000df00ff017b82 */ /* 0x000fe20000000800 */
[----:B------:R-:W0:Y:S07]  /*0010*/  S2R R5, SR_TID.Y ;  /* 0x0000000000057919 */ /* 0x000e2e0000002200 */
[----:B------:R-:W0:Y:S01]  /*0020*/  S2UR UR4, SR_CTAID.Y ;  /* 0x00000000000479c3 */ /* 0x000e220000002600 */
[----:B------:R-:W1:Y:S01]  /*0030*/  LDCU.64 UR6, c[0x0][0x380] ;  /* 0x00007000ff0677ac */ /* 0x000e620008000a00 */
[----:B------:R-:W2:Y:S06]  /*0040*/  S2R R2, SR_TID.X ;  /* 0x0000000000027919 */ /* 0x000eac0000002100 */
[----:B------:R-:W0:Y:S08]  /*0050*/  LDC R0, c[0x0][0x364] ;  /* 0x0000d900ff007b82 */ /* 0x000e300000000800 */
[----:B------:R-:W2:Y:S08]  /*0060*/  S2UR UR5, SR_CTAID.X ;  /* 0x00000000000579c3 */ /* 0x000eb00000002500 */
[----:B------:R-:W2:Y:S01]  /*0070*/  LDC R3, c[0x0][0x360] ;  /* 0x0000d800ff037b82 */ /* 0x000ea20000000800 */
[----:B0-----:R-:W-:-:S05]  /*0080*/  IMAD R5, R0, UR4, R5 ;  /* 0x0000000400057c24 */ /* 0x001fca000f8e0205 */
[----:B-1----:R-:W-:Y:S01]  /*0090*/  ISETP.GE.AND P0, PT, R5, UR6, PT ;  /* 0x0000000605007c0c */ /* 0x002fe2000bf06270 */
[----:B--2---:R-:W-:-:S05]  /*00a0*/  IMAD R2, R3, UR5, R2 ;  /* 0x0000000503027c24 */ /* 0x004fca000f8e0202 */
[----:B------:R-:W-:-:S13]  /*00b0*/  ISETP.GE.OR P0, PT, R2, UR7, P0 ;  /* 0x0000000702007c0c */ /* 0x000fda0008706670 */
[----:B------:R-:W-:Y:S05]  /*00c0*/  @P0 EXIT ;  /* 0x000000000000094d */ /* 0x000fea0003800000 */
[----:B------:R-:W0:Y:S01]  /*00d0*/  LDC.64 R8, c[0x0][0x398] ;  /* 0x0000e600ff087b82 */ /* 0x000e220000000a00 */
[----:B------:R-:W1:Y:S01]  /*00e0*/  LDCU.64 UR4, c[0x0][0x358] ;  /* 0x00006b00ff0477ac */ /* 0x000e620008000a00 */
[----:B------:R-:W-:-:S04]  /*00f0*/  IMAD R5, R5, UR7, RZ ;  /* 0x0000000705057c24 */ /* 0x000fc8000f8e02ff */
[----:B------:R-:W-:Y:S02]  /*0100*/  IMAD.IADD R3, R2, 0x1, R5 ;  /* 0x0000000102037824 */ /* 0x000fe400078e0205 */
[----:B------:R-:W2:Y:S02]  /*0110*/  LDC.64 R6, c[0x0][0x3a0] ;  /* 0x0000e800ff067b82 */ /* 0x000ea40000000a00 */
[----:B0-----:R-:W-:-:S06]  /*0120*/  IMAD.WIDE R8, R3, 0x4, R8 ;  /* 0x0000000403087825 */ /* 0x001fcc00078e0208 */
[----:B-1----:R-:W3:Y:S04]  /*0130*/  LDG.E R9, desc[UR4][R8.64] ;  /* 0x0000000408097981 */ /* 0x002ee8000c1e1900 */
[----:B--2---:R-:W3:Y:S01]  /*0140*/  LDG.E R0, desc[UR4][R6.64] ;  /* 0x0000000406007981 */ /* 0x004ee2000c1e1900 */
[----:B------:R-:W-:Y:S01]  /*0150*/  BSSY.RECONVERGENT B0, `(.L_x_96) ;  /* 0x000000d000007945 */ /* 0x000fe20003800200 */
[----:B---3--:R-:W-:-:S04]  /*0160*/  FMNMX R3, R0, R9, !PT ;  /* 0x0000000900037209 */ /* 0x008fc80007800000 */
        /* <DEDUP_REMOVED lines=9> */
[----:B------:R-:W-:Y:S05]  /*0200*/  CALL.REL.NOINC `($__internal_5_$__cuda_sm3x_div_rn_noftz_f32_slowpath) ;  /* 0x00000000003c7944 */ /* 0x000fea0003c00000 */
[----:B------:R-:W-:-:S07]  /*0210*/  IMAD.MOV.U32 R10, RZ, RZ, R0 ;  /* 0x000000ffff0a7224 */ /* 0x000fce00078e0000 */
.L_x_97:
[----:B------:R-:W-:Y:S05]  /*0220*/  BSYNC.RECONVERGENT B0 ;  /* 0x0000000000007941 */ /* 0x000fea0003800200 */
.L_x_96:
[----:B------:R-:W0:Y:S01]  /*0230*/  LDC.64 R6, c[0x0][0x390] ;  /* 0x0000e400ff067b82 */ /* 0x000e220000000a00 */
[----:B------:R-:W-:-:S04]  /*0240*/  IMAD.IADD R9, R2, 0x1, R5 ;  /* 0x0000000102097824 */ /* 0x000fc800078e0205 */
[----:B------:R-:W-:-:S03]  /*0250*/  IMAD.SHL.U32 R9, R9, 0x2, RZ ;  /* 0x0000000209097824 */ /* 0x000fc600078e00ff */
[----:B------:R-:W1:Y:S01]  /*0260*/  LDC.64 R4, c[0x0][0x388] ;  /* 0x0000e200ff047b82 */ /* 0x000e620000000a00 */
[----:B0-----:R-:W-:-:S05]  /*0270*/  IMAD.WIDE R2, R9, 0x4, R6 ;  /* 0x0000000409027825 */ /* 0x001fca00078e0206 */
[----:B------:R-:W2:Y:S01]  /*0280*/  LDG.E R7, desc[UR4][R2.64] ;  /* 0x0000000402077981 */ /* 0x000ea2000c1e1900 */
[----:B-1----:R-:W-:-:S04]  /*0290*/  IMAD.WIDE R4, R9, 0x4, R4 ;  /* 0x0000000409047825 */ /* 0x002fc800078e0204 */
[----:B--2---:R-:W-:-:S05]  /*02a0*/  FMUL R7, R7, R10 ;  /* 0x0000000a07077220 */ /* 0x004fca0000400000 */
[----:B------:R-:W-:Y:S04]  /*02b0*/  STG.E desc[UR4][R4.64], R7 ;  /* 0x0000000704007986 */ /* 0x000fe8000c101904 */
[----:B------:R-:W2:Y:S02]  /*02c0*/  LDG.E R9, desc[UR4][R2.64+0x4] ;  /* 0x0000040402097981 */ /* 0x000ea4000c1e1900 */
[----:B--2---:R-:W-:-:S05]  /*02d0*/  FMUL R9, R9, R10 ;  /* 0x0000000a09097220 */ /* 0x004fca0000400000 */
[----:B------:R-:W-:Y:S01]  /*02e0*/  STG.E desc[UR4][R4.64+0x4], R9 ;  /* 0x0000040904007986 */ /* 0x000fe2000c101904 */
[----:B------:R-:W-:Y:S05]  /*02f0*/  EXIT ;  /* 0x000000000000794d */ /* 0x000fea0003800000 */
        .weak           $__internal_5_$__cuda_sm3x_div_rn_noftz_f32_slowpath
        .type           $__internal_5_$__cuda_sm3x_div_rn_noftz_f32_slowpath,@function
        .size           $__internal_5_$__cuda_sm3x_div_rn_noftz_f32_slowpath,(.L_x_116 - $__internal_5_$__cuda_sm3x_div_rn_noftz_f32_slowpath)
$__internal_5_$__cuda_sm3x_div_rn_noftz_f32_slowpath:
        /* <DEDUP_REMOVED lines=36> */
.L_x_99:
        /* <DEDUP_REMOVED lines=51> */
.L_x_106:
[----:B------:R-:W-:-:S04]  /*0870*/  LOP3.LUT R0, R0, 0x80000000, RZ, 0xc0, !PT ;  /* 0x8000000000007812 */ /* 0x000fc800078ec0ff */
[----:B------:R-:W-:Y:S01]  /*0880*/  LOP3.LUT R0, R0, 0x7f800000, RZ, 0xfc, !PT ;  /* 0x7f80000000007812 */ /* 0x000fe200078efcff */
[----:B------:R-:W-:Y:S06]  /*0890*/  BRA `(.L_x_107) ;  /* 0x0000000000047947 */ /* 0x000fec0003800000 */
.L_x_105:
[----:B------:R-:W-:-:S07]  /*08a0*/  IMAD R0, R7, 0x800000, R0 ;  /* 0x0080000007007824 */ /* 0x000fce00078e0200 */
.L_x_107:
[----:B------:R-:W-:Y:S05]  /*08b0*/  BSYNC.RECONVERGENT B2 ;  /* 0x0000000000027941 */ /* 0x000fea0003800200 */
.L_x_104:
[----:B------:R-:W-:Y:S05]  /*08c0*/  BRA `(.L_x_108) ;  /* 0x0000000000207947 */ /* 0x000fea0003800000 */
.L_x_103:
[----:B------:R-:W-:-:S04]  /*08d0*/  LOP3.LUT R0, R9, 0x80000000, R8, 0x48, !PT ;  /* 0x8000000009007812 */ /* 0x000fc800078e4808 */
[----:B------:R-:W-:Y:S01]  /*08e0*/  LOP3.LUT R0, R0, 0x7f800000, RZ, 0xfc, !PT ;  /* 0x7f80000000007812 */ /* 0x000fe200078efcff */
[----:B------:R-:W-:Y:S06]  /*08f0*/  BRA `(.L_x_108) ;  /* 0x0000000000147947 */ /* 0x000fec0003800000 */
.L_x_102:
[----:B------:R-:W-:Y:S01]  /*0900*/  LOP3.LUT R0, R9, 0x80000000, R8, 0x48, !PT ;  /* 0x8000000009007812 */ /* 0x000fe200078e4808 */
[----:B------:R-:W-:Y:S06]  /*0910*/  BRA `(.L_x_108) ;  /* 0x00000000000c7947 */ /* 0x000fec0003800000 */
.L_x_101:
[----:B------:R-:W0:Y:S01]  /*0920*/  MUFU.RSQ R0, -QNAN ;  /* 0xffc0000000007908 */ /* 0x000e220000001400 */
[----:B------:R-:W-:Y:S05]  /*0930*/  BRA `(.L_x_108) ;  /* 0x0000000000047947 */ /* 0x000fea0003800000 */
.L_x_100:
[----:B------:R-:W-:-:S07]  /*0940*/  FADD.FTZ R0, R0, R3 ;  /* 0x0000000300007221 */ /* 0x000fce0000010000 */
.L_x_108:
[----:B------:R-:W-:Y:S05]  /*0950*/  BSYNC.RECONVERGENT B1 ;  /* 0x0000000000017941 */ /* 0x000fea0003800200 */
.L_x_98:
[----:B------:R-:W-:Y:S02]  /*0960*/  IMAD.MOV.U32 R6, RZ, RZ, R4 ;  /* 0x000000ffff067224 */ /* 0x000fe400078e0004 */
[----:B------:R-:W-:-:S04]  /*0970*/  IMAD.MOV.U32 R7, RZ, RZ, 0x0 ;  /* 0x00000000ff077424 */ /* 0x000fc800078e00ff */
[----:B0-----:R-:W-:Y:S05]  /*0980*/  RET.REL.NODEC R6 `(scaleWithVariances) ;  /* 0xfffffff4069c7950 */ /* 0x001fea0003c3ffff */
.L_x_109:
        /* <DEDUP_REMOVED lines=15> */
.L_x_116:


//--------------------- .text.computeSquaredMagnitudes --------------------------
	.section	.text.computeSquaredMagnitudes,"ax",@progbits
	.align	128
        .global         computeSquaredMagnitudes
        .type           computeSquaredMagnitudes,@function
        .size           computeSquaredMagnitudes,(.L_x_125 - computeSquaredMagnitudes)
        .other          computeSquaredMagnitudes,@"STO_CUDA_ENTRY STV_DEFAULT"
computeSquaredMagnitudes:
.text.computeSquaredMagnitudes:
        /* <DEDUP_REMOVED lines=15> */
[----:B------:R-:W-:-:S05]  /*00f0*/  IMAD R9, R0, UR7, R5 ;  /* 0x0000000700097c24 */ /* 0x000fca000f8e0205 */
[----:B------:R-:W-:-:S05]  /*0100*/  SHF.L.U32 R5, R9, 0x1, RZ ;  /* 0x0000000109057819 */ /* 0x000fca00000006ff */
[----:B0-----:R-:W-:Y:S02]  /*0110*/  IMAD.WIDE R2, R5, 0x4, R2 ;  /* 0x0000000405027825 */ /* 0x001fe400078e0202 */
[----:B------:R-:W0:Y:S03]  /*0120*/  LDC.64 R4, c[0x0][0x388] ;  /* 0x0000e200ff047b82 */ /* 0x000e260000000a00 */
[----:B-1----:R-:W2:Y:S04]  /*0130*/  LDG.E R6, desc[UR4][R2.64+0x4] ;  /* 0x0000040402067981 */ /* 0x002ea8000c1e1900 */
[----:B------:R-:W3:Y:S01]  /*0140*/  LDG.E R0, desc[UR4][R2.64] ;  /* 0x0000000402007981 */ /* 0x000ee2000c1e1900 */
[----:B0-----:R-:W-:-:S04]  /*0150*/  IMAD.WIDE R4, R9, 0x4, R4 ;  /* 0x0000000409047825 */ /* 0x001fc800078e0204 */
[----:B--2---:R-:W-:-:S04]  /*0160*/  FMUL R7, R6, R6 ;  /* 0x0000000606077220 */ /* 0x004fc80000400000 */
[----:B---3--:R-:W-:-:S05]  /*0170*/  FFMA R7, R0, R0, R7 ;  /* 0x0000000000077223 */ /* 0x008fca0000000007 */
[----:B------:R-:W-:Y:S01]  /*0180*/  STG.E desc[UR4][R4.64], R7 ;  /* 0x0000000704007986 */ /* 0x000fe2000c101904 */
[----:B------:R-:W-:Y:S05]  /*0190*/  EXIT ;  /* 0x000000000000794d */ /* 0x000fea0003800000 */
.L_x_110:
        /* <DEDUP_REMOVED lines=14> */
.L_x_125:


//--------------------- .nv.shared.computeVarianceZeroMean --------------------------
	.section	.nv.shared.computeVarianceZeroMean,"aw",@nobits
	.sectionflags	@""
	.align	4
.nv.shared.computeVarianceZeroMean:
	.zero		5120


//--------------------- .nv.shared.reserved.0     --------------------------
	.section	.nv.shared.reserved.0,"aw",@nobits
	.weak		__nv_reservedSMEM_offset_0_alias
	.size		__nv_reservedSMEM_offset_0_alias, 0, 64
	.other		__nv_reservedSMEM_offset_0_alias,@"STO_CUDA_RESERVED_SHARED STV_DEFAULT"
__nv_reservedSMEM_offset_0_alias:
	.zero		0
	.zero		64


//--------------------- .nv.shared._Z28computeVarianceEstimates_optiiPfS_ --------------------------
	.section	.nv.shared._Z28computeVarianceEstimates_optiiPfS_,"aw",@nobits
	.sectionflags	@""
	.align	4
.nv.shared._Z28computeVarianceEstimates_optiiPfS_:
	.zero		4864


//--------------------- .nv.constant0.computeVarianceZeroMean --------------------------
	.section	.nv.constant0.computeVarianceZeroMean,"a",@progbits
	.sectionflags	@""
	.align	4
.nv.constant0.computeVarianceZeroMean:
	.zero		920


//--------------------- .nv.constant0.computeVarianceEstimates --------------------------
	.section	.nv.constant0.computeVarianceEstimates,"a",@progbits
	.sectionflags	@""
	.align	4
.nv.constant0.computeVarianceEstimates:
	.zero		920


//--------------------- .nv.constant0._Z28computeVarianceEstimates_optiiPfS_ --------------------------
	.section	.nv.constant0._Z28computeVarianceEstimates_optiiPfS_,"a",@progbits
	.sectionflags	@""
	.align	4
.nv.constant0._Z28computeVarianceEstimates_optiiPfS_:
	.zero		920


//--------------------- .nv.constant0.normalize   --------------------------
	.section	.nv.constant0.normalize,"a",@progbits
	.sectionflags	@""
	.align	4
.nv.constant0.normalize:
	.zero		920


//--------------------- .nv.constant0.normalizeToReal --------------------------
	.section	.nv.constant0.normalizeToReal,"a",@progbits
	.sectionflags	@""
	.align	4
.nv.constant0.normalizeToReal:
	.zero		920


//--------------------- .nv.constant0.toReal      --------------------------
	.section	.nv.constant0.toReal,"a",@progbits
	.sectionflags	@""
	.align	4
.nv.constant0.toReal:
	.zero		920


//--------------------- .nv.constant0.toComplex   --------------------------
	.section	.nv.constant0.toComplex,"a",@progbits
	.sectionflags	@""
	.align	4
.nv.constant0.toComplex:
	.zero		920


//--------------------- .nv.constant0.scaleWithVariances --------------------------
	.section	.nv.constant0.scaleWithVariances,"a",@progbits
	.sectionflags	@""
	.align	4
.nv.constant0.scaleWithVariances:
	.zero		936


//--------------------- .nv.constant0.computeSquaredMagnitudes --------------------------
	.section	.nv.constant0.computeSquaredMagnitudes,"a",@progbits
	.sectionflags	@""
	.align	4
.nv.constant0.computeSquaredMagnitudes:
	.zero		920


//--------------------- SYMBOLS --------------------------

	.type		.nv.reservedSmem.offset0,@object
	.size		.nv.reservedSmem.offset0,0x4
	.type		.nv.reservedSmem.cap,@object
	.size		.nv.reservedSmem.cap,0x4
